//
// Generated by NVIDIA NVVM Compiler
//
// Compiler Build ID: CL-36424714
// Cuda compilation tools, release 13.0, V13.0.88
// Based on NVVM 20.0.0
//

.version 9.0
.target sm_100
.address_size 64

	// .globl	flash_attention_k
// _ZZ17flash_attention_kE3Q_i has been demoted
// _ZZ17flash_attention_kE3K_j has been demoted
// _ZZ17flash_attention_kE3V_j has been demoted
// _ZZ17flash_attention_kE1S has been demoted

.visible .entry flash_attention_k(
	.param .u64 .ptr .align 1 flash_attention_k_param_0,
	.param .u64 .ptr .align 1 flash_attention_k_param_1,
	.param .u64 .ptr .align 1 flash_attention_k_param_2,
	.param .u64 .ptr .align 1 flash_attention_k_param_3,
	.param .u64 .ptr .align 1 flash_attention_k_param_4,
	.param .f32 flash_attention_k_param_5,
	.param .u32 flash_attention_k_param_6,
	.param .u32 flash_attention_k_param_7,
	.param .u32 flash_attention_k_param_8
)
{
	.local .align 16 .b8 	__local_depot0[32];
	.reg .b64 	%SP;
	.reg .b64 	%SPL;
	.reg .pred 	%p<76>;
	.reg .b32 	%r<269>;
	.reg .b32 	%f<761>;
	.reg .b64 	%rd<71>;
	// demoted variable
	.shared .align 4 .b8 _ZZ17flash_attention_kE3Q_i[16384];
	// demoted variable
	.shared .align 4 .b8 _ZZ17flash_attention_kE3K_j[8192];
	// demoted variable
	.shared .align 4 .b8 _ZZ17flash_attention_kE3V_j[8192];
	// demoted variable
	.shared .align 4 .b8 _ZZ17flash_attention_kE1S[2048];
	mov.u64 	%SPL, __local_depot0;
	ld.param.u32 	%r81, [flash_attention_k_param_7];
	add.u64 	%rd1, %SPL, 0;
	setp.lt.s32 	%p1, %r81, 1;
	@%p1 bra 	$L__BB0_79;
	mov.b32 	%r239, 0;
	mov.u32 	%r2, %tid.y;
	mov.u32 	%r3, %tid.x;
$L__BB0_2:
	setp.gt.u32 	%p2, %r2, 31;
	@%p2 bra 	$L__BB0_8;
	shl.b32 	%r84, %r239, 12;
	or.b32  	%r4, %r3, %r84;
	mov.u32 	%r240, %r2;
$L__BB0_4:
	setp.gt.u32 	%p3, %r3, 127;
	@%p3 bra 	$L__BB0_7;
	shl.b32 	%r85, %r240, 7;
	and.b32  	%r86, %r240, -32;
	cvt.u64.u32 	%rd11, %r86;
	add.s64 	%rd2, %rd1, %rd11;
	shl.b32 	%r87, %r240, 9;
	shl.b32 	%r88, %r3, 2;
	mov.u32 	%r89, _ZZ17flash_attention_kE3Q_i;
	add.s32 	%r90, %r89, %r88;
	add.s32 	%r242, %r90, %r87;
	add.s32 	%r241, %r4, %r85;
	mov.u32 	%r243, %r3;
$L__BB0_6:
	ld.param.u64 	%rd68, [flash_attention_k_param_2];
	mul.wide.s32 	%rd12, %r241, 4;
	cvta.to.global.u64 	%rd13, %rd68;
	add.s64 	%rd14, %rd13, %rd12;
	ld.global.f32 	%f194, [%rd14];
	st.shared.f32 	[%r242], %f194;
	shr.u32 	%r91, %r243, 4;
	mul.wide.u32 	%rd15, %r91, 4;
	add.s64 	%rd16, %rd2, %rd15;
	mov.b32 	%r92, 0;
	st.local.u32 	[%rd16], %r92;
	mov.u32 	%r93, %ntid.x;
	add.s32 	%r243, %r243, %r93;
	shl.b32 	%r94, %r93, 2;
	add.s32 	%r242, %r242, %r94;
	add.s32 	%r241, %r241, %r93;
	setp.lt.u32 	%p4, %r243, 128;
	@%p4 bra 	$L__BB0_6;
$L__BB0_7:
	mov.u32 	%r95, %ntid.y;
	add.s32 	%r240, %r240, %r95;
	setp.lt.u32 	%p5, %r240, 32;
	mov.f32 	%f758, 0fFF800000;
	mov.f32 	%f756, 0f00000000;
	@%p5 bra 	$L__BB0_4;
$L__BB0_8:
	ld.param.u32 	%r237, [flash_attention_k_param_8];
	setp.lt.s32 	%p6, %r237, 1;
	bar.sync 	0;
	@%p6 bra 	$L__BB0_72;
	mov.b32 	%r244, 0;
$L__BB0_10:
	mov.u32 	%r247, %tid.x;
	mov.u32 	%r245, %tid.y;
	setp.gt.u32 	%p7, %r245, 15;
	@%p7 bra 	$L__BB0_16;
	shl.b32 	%r18, %r244, 11;
$L__BB0_12:
	setp.gt.u32 	%p8, %r247, 127;
	@%p8 bra 	$L__BB0_15;
	shl.b32 	%r97, %r245, 7;
	add.s32 	%r20, %r97, %r18;
	shl.b32 	%r98, %r245, 9;
	mov.u32 	%r99, _ZZ17flash_attention_kE3K_j;
	add.s32 	%r21, %r99, %r98;
	mov.u32 	%r100, _ZZ17flash_attention_kE3V_j;
	add.s32 	%r22, %r100, %r98;
	mov.u32 	%r246, %r247;
$L__BB0_14:
	ld.param.u64 	%rd70, [flash_attention_k_param_4];
	ld.param.u64 	%rd69, [flash_attention_k_param_3];
	add.s32 	%r101, %r20, %r246;
	cvta.to.global.u64 	%rd17, %rd69;
	mul.wide.s32 	%rd18, %r101, 4;
	add.s64 	%rd19, %rd17, %rd18;
	ld.global.f32 	%f197, [%rd19];
	shl.b32 	%r102, %r246, 2;
	add.s32 	%r103, %r21, %r102;
	st.shared.f32 	[%r103], %f197;
	cvta.to.global.u64 	%rd20, %rd70;
	add.s64 	%rd21, %rd20, %rd18;
	ld.global.f32 	%f198, [%rd21];
	add.s32 	%r104, %r22, %r102;
	st.shared.f32 	[%r104], %f198;
	mov.u32 	%r105, %ntid.x;
	add.s32 	%r246, %r246, %r105;
	setp.lt.u32 	%p9, %r246, 128;
	@%p9 bra 	$L__BB0_14;
$L__BB0_15:
	mov.u32 	%r106, %ntid.y;
	add.s32 	%r245, %r245, %r106;
	setp.lt.u32 	%p10, %r245, 16;
	@%p10 bra 	$L__BB0_12;
$L__BB0_16:
	setp.gt.u32 	%p11, %r247, 31;
	bar.sync 	0;
	@%p11 bra 	$L__BB0_21;
$L__BB0_17:
	mov.u32 	%r107, %tid.y;
	setp.gt.u32 	%p12, %r107, 15;
	@%p12 bra 	$L__BB0_20;
	mov.u32 	%r248, %tid.y;
	shl.b32 	%r108, %r247, 9;
	mov.u32 	%r109, _ZZ17flash_attention_kE3Q_i;
	add.s32 	%r110, %r109, %r108;
	ld.shared.f32 	%f7, [%r110];
	ld.shared.f32 	%f8, [%r110+4];
	ld.shared.f32 	%f9, [%r110+8];
	ld.shared.f32 	%f10, [%r110+12];
	ld.shared.f32 	%f11, [%r110+16];
	ld.shared.f32 	%f12, [%r110+20];
	ld.shared.f32 	%f13, [%r110+24];
	ld.shared.f32 	%f14, [%r110+28];
	ld.shared.f32 	%f15, [%r110+32];
	ld.shared.f32 	%f16, [%r110+36];
	ld.shared.f32 	%f17, [%r110+40];
	ld.shared.f32 	%f18, [%r110+44];
	ld.shared.f32 	%f19, [%r110+48];
	ld.shared.f32 	%f20, [%r110+52];
	ld.shared.f32 	%f21, [%r110+56];
	ld.shared.f32 	%f22, [%r110+60];
	ld.shared.f32 	%f23, [%r110+64];
	ld.shared.f32 	%f24, [%r110+68];
	ld.shared.f32 	%f25, [%r110+72];
	ld.shared.f32 	%f26, [%r110+76];
	ld.shared.f32 	%f27, [%r110+80];
	ld.shared.f32 	%f28, [%r110+84];
	ld.shared.f32 	%f29, [%r110+88];
	ld.shared.f32 	%f30, [%r110+92];
	ld.shared.f32 	%f31, [%r110+96];
	ld.shared.f32 	%f32, [%r110+100];
	ld.shared.f32 	%f33, [%r110+104];
	ld.shared.f32 	%f34, [%r110+108];
	ld.shared.f32 	%f35, [%r110+112];
	ld.shared.f32 	%f36, [%r110+116];
	ld.shared.f32 	%f37, [%r110+120];
	ld.shared.f32 	%f38, [%r110+124];
	ld.shared.f32 	%f39, [%r110+128];
	ld.shared.f32 	%f40, [%r110+132];
	ld.shared.f32 	%f41, [%r110+136];
	ld.shared.f32 	%f42, [%r110+140];
	ld.shared.f32 	%f43, [%r110+144];
	ld.shared.f32 	%f44, [%r110+148];
	ld.shared.f32 	%f45, [%r110+152];
	ld.shared.f32 	%f46, [%r110+156];
	ld.shared.f32 	%f47, [%r110+160];
	ld.shared.f32 	%f48, [%r110+164];
	ld.shared.f32 	%f49, [%r110+168];
	ld.shared.f32 	%f50, [%r110+172];
	ld.shared.f32 	%f51, [%r110+176];
	ld.shared.f32 	%f52, [%r110+180];
	ld.shared.f32 	%f53, [%r110+184];
	ld.shared.f32 	%f54, [%r110+188];
	ld.shared.f32 	%f55, [%r110+192];
	ld.shared.f32 	%f56, [%r110+196];
	ld.shared.f32 	%f57, [%r110+200];
	ld.shared.f32 	%f58, [%r110+204];
	ld.shared.f32 	%f59, [%r110+208];
	ld.shared.f32 	%f60, [%r110+212];
	ld.shared.f32 	%f61, [%r110+216];
	ld.shared.f32 	%f62, [%r110+220];
	ld.shared.f32 	%f63, [%r110+224];
	ld.shared.f32 	%f64, [%r110+228];
	ld.shared.f32 	%f65, [%r110+232];
	ld.shared.f32 	%f66, [%r110+236];
	ld.shared.f32 	%f67, [%r110+240];
	ld.shared.f32 	%f68, [%r110+244];
	ld.shared.f32 	%f69, [%r110+248];
	ld.shared.f32 	%f70, [%r110+252];
	ld.shared.f32 	%f71, [%r110+256];
	ld.shared.f32 	%f72, [%r110+260];
	ld.shared.f32 	%f73, [%r110+264];
	ld.shared.f32 	%f74, [%r110+268];
	ld.shared.f32 	%f75, [%r110+272];
	ld.shared.f32 	%f76, [%r110+276];
	ld.shared.f32 	%f77, [%r110+280];
	ld.shared.f32 	%f78, [%r110+284];
	ld.shared.f32 	%f79, [%r110+288];
	ld.shared.f32 	%f80, [%r110+292];
	ld.shared.f32 	%f81, [%r110+296];
	ld.shared.f32 	%f82, [%r110+300];
	ld.shared.f32 	%f83, [%r110+304];
	ld.shared.f32 	%f84, [%r110+308];
	ld.shared.f32 	%f85, [%r110+312];
	ld.shared.f32 	%f86, [%r110+316];
	ld.shared.f32 	%f87, [%r110+320];
	ld.shared.f32 	%f88, [%r110+324];
	ld.shared.f32 	%f89, [%r110+328];
	ld.shared.f32 	%f90, [%r110+332];
	ld.shared.f32 	%f91, [%r110+336];
	ld.shared.f32 	%f92, [%r110+340];
	ld.shared.f32 	%f93, [%r110+344];
	ld.shared.f32 	%f94, [%r110+348];
	ld.shared.f32 	%f95, [%r110+352];
	ld.shared.f32 	%f96, [%r110+356];
	ld.shared.f32 	%f97, [%r110+360];
	ld.shared.f32 	%f98, [%r110+364];
	ld.shared.f32 	%f99, [%r110+368];
	ld.shared.f32 	%f100, [%r110+372];
	ld.shared.f32 	%f101, [%r110+376];
	ld.shared.f32 	%f102, [%r110+380];
	ld.shared.f32 	%f103, [%r110+384];
	ld.shared.f32 	%f104, [%r110+388];
	ld.shared.f32 	%f105, [%r110+392];
	ld.shared.f32 	%f106, [%r110+396];
	ld.shared.f32 	%f107, [%r110+400];
	ld.shared.f32 	%f108, [%r110+404];
	ld.shared.f32 	%f109, [%r110+408];
	ld.shared.f32 	%f110, [%r110+412];
	ld.shared.f32 	%f111, [%r110+416];
	ld.shared.f32 	%f112, [%r110+420];
	ld.shared.f32 	%f113, [%r110+424];
	ld.shared.f32 	%f114, [%r110+428];
	ld.shared.f32 	%f115, [%r110+432];
	ld.shared.f32 	%f116, [%r110+436];
	ld.shared.f32 	%f117, [%r110+440];
	ld.shared.f32 	%f118, [%r110+444];
	ld.shared.f32 	%f119, [%r110+448];
	ld.shared.f32 	%f120, [%r110+452];
	ld.shared.f32 	%f121, [%r110+456];
	ld.shared.f32 	%f122, [%r110+460];
	ld.shared.f32 	%f123, [%r110+464];
	ld.shared.f32 	%f124, [%r110+468];
	ld.shared.f32 	%f125, [%r110+472];
	ld.shared.f32 	%f126, [%r110+476];
	ld.shared.f32 	%f127, [%r110+480];
	ld.shared.f32 	%f128, [%r110+484];
	ld.shared.f32 	%f129, [%r110+488];
	ld.shared.f32 	%f130, [%r110+492];
	ld.shared.f32 	%f131, [%r110+496];
	ld.shared.f32 	%f132, [%r110+500];
	ld.shared.f32 	%f133, [%r110+504];
	ld.shared.f32 	%f134, [%r110+508];
$L__BB0_19:
	ld.param.f32 	%f748, [flash_attention_k_param_5];
	shl.b32 	%r111, %r248, 9;
	mov.u32 	%r112, _ZZ17flash_attention_kE3K_j;
	add.s32 	%r113, %r112, %r111;
	ld.shared.f32 	%f199, [%r113];
	fma.rn.f32 	%f200, %f7, %f199, 0f00000000;
	ld.shared.f32 	%f201, [%r113+4];
	fma.rn.f32 	%f202, %f8, %f201, %f200;
	ld.shared.f32 	%f203, [%r113+8];
	fma.rn.f32 	%f204, %f9, %f203, %f202;
	ld.shared.f32 	%f205, [%r113+12];
	fma.rn.f32 	%f206, %f10, %f205, %f204;
	ld.shared.f32 	%f207, [%r113+16];
	fma.rn.f32 	%f208, %f11, %f207, %f206;
	ld.shared.f32 	%f209, [%r113+20];
	fma.rn.f32 	%f210, %f12, %f209, %f208;
	ld.shared.f32 	%f211, [%r113+24];
	fma.rn.f32 	%f212, %f13, %f211, %f210;
	ld.shared.f32 	%f213, [%r113+28];
	fma.rn.f32 	%f214, %f14, %f213, %f212;
	ld.shared.f32 	%f215, [%r113+32];
	fma.rn.f32 	%f216, %f15, %f215, %f214;
	ld.shared.f32 	%f217, [%r113+36];
	fma.rn.f32 	%f218, %f16, %f217, %f216;
	ld.shared.f32 	%f219, [%r113+40];
	fma.rn.f32 	%f220, %f17, %f219, %f218;
	ld.shared.f32 	%f221, [%r113+44];
	fma.rn.f32 	%f222, %f18, %f221, %f220;
	ld.shared.f32 	%f223, [%r113+48];
	fma.rn.f32 	%f224, %f19, %f223, %f222;
	ld.shared.f32 	%f225, [%r113+52];
	fma.rn.f32 	%f226, %f20, %f225, %f224;
	ld.shared.f32 	%f227, [%r113+56];
	fma.rn.f32 	%f228, %f21, %f227, %f226;
	ld.shared.f32 	%f229, [%r113+60];
	fma.rn.f32 	%f230, %f22, %f229, %f228;
	ld.shared.f32 	%f231, [%r113+64];
	fma.rn.f32 	%f232, %f23, %f231, %f230;
	ld.shared.f32 	%f233, [%r113+68];
	fma.rn.f32 	%f234, %f24, %f233, %f232;
	ld.shared.f32 	%f235, [%r113+72];
	fma.rn.f32 	%f236, %f25, %f235, %f234;
	ld.shared.f32 	%f237, [%r113+76];
	fma.rn.f32 	%f238, %f26, %f237, %f236;
	ld.shared.f32 	%f239, [%r113+80];
	fma.rn.f32 	%f240, %f27, %f239, %f238;
	ld.shared.f32 	%f241, [%r113+84];
	fma.rn.f32 	%f242, %f28, %f241, %f240;
	ld.shared.f32 	%f243, [%r113+88];
	fma.rn.f32 	%f244, %f29, %f243, %f242;
	ld.shared.f32 	%f245, [%r113+92];
	fma.rn.f32 	%f246, %f30, %f245, %f244;
	ld.shared.f32 	%f247, [%r113+96];
	fma.rn.f32 	%f248, %f31, %f247, %f246;
	ld.shared.f32 	%f249, [%r113+100];
	fma.rn.f32 	%f250, %f32, %f249, %f248;
	ld.shared.f32 	%f251, [%r113+104];
	fma.rn.f32 	%f252, %f33, %f251, %f250;
	ld.shared.f32 	%f253, [%r113+108];
	fma.rn.f32 	%f254, %f34, %f253, %f252;
	ld.shared.f32 	%f255, [%r113+112];
	fma.rn.f32 	%f256, %f35, %f255, %f254;
	ld.shared.f32 	%f257, [%r113+116];
	fma.rn.f32 	%f258, %f36, %f257, %f256;
	ld.shared.f32 	%f259, [%r113+120];
	fma.rn.f32 	%f260, %f37, %f259, %f258;
	ld.shared.f32 	%f261, [%r113+124];
	fma.rn.f32 	%f262, %f38, %f261, %f260;
	ld.shared.f32 	%f263, [%r113+128];
	fma.rn.f32 	%f264, %f39, %f263, %f262;
	ld.shared.f32 	%f265, [%r113+132];
	fma.rn.f32 	%f266, %f40, %f265, %f264;
	ld.shared.f32 	%f267, [%r113+136];
	fma.rn.f32 	%f268, %f41, %f267, %f266;
	ld.shared.f32 	%f269, [%r113+140];
	fma.rn.f32 	%f270, %f42, %f269, %f268;
	ld.shared.f32 	%f271, [%r113+144];
	fma.rn.f32 	%f272, %f43, %f271, %f270;
	ld.shared.f32 	%f273, [%r113+148];
	fma.rn.f32 	%f274, %f44, %f273, %f272;
	ld.shared.f32 	%f275, [%r113+152];
	fma.rn.f32 	%f276, %f45, %f275, %f274;
	ld.shared.f32 	%f277, [%r113+156];
	fma.rn.f32 	%f278, %f46, %f277, %f276;
	ld.shared.f32 	%f279, [%r113+160];
	fma.rn.f32 	%f280, %f47, %f279, %f278;
	ld.shared.f32 	%f281, [%r113+164];
	fma.rn.f32 	%f282, %f48, %f281, %f280;
	ld.shared.f32 	%f283, [%r113+168];
	fma.rn.f32 	%f284, %f49, %f283, %f282;
	ld.shared.f32 	%f285, [%r113+172];
	fma.rn.f32 	%f286, %f50, %f285, %f284;
	ld.shared.f32 	%f287, [%r113+176];
	fma.rn.f32 	%f288, %f51, %f287, %f286;
	ld.shared.f32 	%f289, [%r113+180];
	fma.rn.f32 	%f290, %f52, %f289, %f288;
	ld.shared.f32 	%f291, [%r113+184];
	fma.rn.f32 	%f292, %f53, %f291, %f290;
	ld.shared.f32 	%f293, [%r113+188];
	fma.rn.f32 	%f294, %f54, %f293, %f292;
	ld.shared.f32 	%f295, [%r113+192];
	fma.rn.f32 	%f296, %f55, %f295, %f294;
	ld.shared.f32 	%f297, [%r113+196];
	fma.rn.f32 	%f298, %f56, %f297, %f296;
	ld.shared.f32 	%f299, [%r113+200];
	fma.rn.f32 	%f300, %f57, %f299, %f298;
	ld.shared.f32 	%f301, [%r113+204];
	fma.rn.f32 	%f302, %f58, %f301, %f300;
	ld.shared.f32 	%f303, [%r113+208];
	fma.rn.f32 	%f304, %f59, %f303, %f302;
	ld.shared.f32 	%f305, [%r113+212];
	fma.rn.f32 	%f306, %f60, %f305, %f304;
	ld.shared.f32 	%f307, [%r113+216];
	fma.rn.f32 	%f308, %f61, %f307, %f306;
	ld.shared.f32 	%f309, [%r113+220];
	fma.rn.f32 	%f310, %f62, %f309, %f308;
	ld.shared.f32 	%f311, [%r113+224];
	fma.rn.f32 	%f312, %f63, %f311, %f310;
	ld.shared.f32 	%f313, [%r113+228];
	fma.rn.f32 	%f314, %f64, %f313, %f312;
	ld.shared.f32 	%f315, [%r113+232];
	fma.rn.f32 	%f316, %f65, %f315, %f314;
	ld.shared.f32 	%f317, [%r113+236];
	fma.rn.f32 	%f318, %f66, %f317, %f316;
	ld.shared.f32 	%f319, [%r113+240];
	fma.rn.f32 	%f320, %f67, %f319, %f318;
	ld.shared.f32 	%f321, [%r113+244];
	fma.rn.f32 	%f322, %f68, %f321, %f320;
	ld.shared.f32 	%f323, [%r113+248];
	fma.rn.f32 	%f324, %f69, %f323, %f322;
	ld.shared.f32 	%f325, [%r113+252];
	fma.rn.f32 	%f326, %f70, %f325, %f324;
	ld.shared.f32 	%f327, [%r113+256];
	fma.rn.f32 	%f328, %f71, %f327, %f326;
	ld.shared.f32 	%f329, [%r113+260];
	fma.rn.f32 	%f330, %f72, %f329, %f328;
	ld.shared.f32 	%f331, [%r113+264];
	fma.rn.f32 	%f332, %f73, %f331, %f330;
	ld.shared.f32 	%f333, [%r113+268];
	fma.rn.f32 	%f334, %f74, %f333, %f332;
	ld.shared.f32 	%f335, [%r113+272];
	fma.rn.f32 	%f336, %f75, %f335, %f334;
	ld.shared.f32 	%f337, [%r113+276];
	fma.rn.f32 	%f338, %f76, %f337, %f336;
	ld.shared.f32 	%f339, [%r113+280];
	fma.rn.f32 	%f340, %f77, %f339, %f338;
	ld.shared.f32 	%f341, [%r113+284];
	fma.rn.f32 	%f342, %f78, %f341, %f340;
	ld.shared.f32 	%f343, [%r113+288];
	fma.rn.f32 	%f344, %f79, %f343, %f342;
	ld.shared.f32 	%f345, [%r113+292];
	fma.rn.f32 	%f346, %f80, %f345, %f344;
	ld.shared.f32 	%f347, [%r113+296];
	fma.rn.f32 	%f348, %f81, %f347, %f346;
	ld.shared.f32 	%f349, [%r113+300];
	fma.rn.f32 	%f350, %f82, %f349, %f348;
	ld.shared.f32 	%f351, [%r113+304];
	fma.rn.f32 	%f352, %f83, %f351, %f350;
	ld.shared.f32 	%f353, [%r113+308];
	fma.rn.f32 	%f354, %f84, %f353, %f352;
	ld.shared.f32 	%f355, [%r113+312];
	fma.rn.f32 	%f356, %f85, %f355, %f354;
	ld.shared.f32 	%f357, [%r113+316];
	fma.rn.f32 	%f358, %f86, %f357, %f356;
	ld.shared.f32 	%f359, [%r113+320];
	fma.rn.f32 	%f360, %f87, %f359, %f358;
	ld.shared.f32 	%f361, [%r113+324];
	fma.rn.f32 	%f362, %f88, %f361, %f360;
	ld.shared.f32 	%f363, [%r113+328];
	fma.rn.f32 	%f364, %f89, %f363, %f362;
	ld.shared.f32 	%f365, [%r113+332];
	fma.rn.f32 	%f366, %f90, %f365, %f364;
	ld.shared.f32 	%f367, [%r113+336];
	fma.rn.f32 	%f368, %f91, %f367, %f366;
	ld.shared.f32 	%f369, [%r113+340];
	fma.rn.f32 	%f370, %f92, %f369, %f368;
	ld.shared.f32 	%f371, [%r113+344];
	fma.rn.f32 	%f372, %f93, %f371, %f370;
	ld.shared.f32 	%f373, [%r113+348];
	fma.rn.f32 	%f374, %f94, %f373, %f372;
	ld.shared.f32 	%f375, [%r113+352];
	fma.rn.f32 	%f376, %f95, %f375, %f374;
	ld.shared.f32 	%f377, [%r113+356];
	fma.rn.f32 	%f378, %f96, %f377, %f376;
	ld.shared.f32 	%f379, [%r113+360];
	fma.rn.f32 	%f380, %f97, %f379, %f378;
	ld.shared.f32 	%f381, [%r113+364];
	fma.rn.f32 	%f382, %f98, %f381, %f380;
	ld.shared.f32 	%f383, [%r113+368];
	fma.rn.f32 	%f384, %f99, %f383, %f382;
	ld.shared.f32 	%f385, [%r113+372];
	fma.rn.f32 	%f386, %f100, %f385, %f384;
	ld.shared.f32 	%f387, [%r113+376];
	fma.rn.f32 	%f388, %f101, %f387, %f386;
	ld.shared.f32 	%f389, [%r113+380];
	fma.rn.f32 	%f390, %f102, %f389, %f388;
	ld.shared.f32 	%f391, [%r113+384];
	fma.rn.f32 	%f392, %f103, %f391, %f390;
	ld.shared.f32 	%f393, [%r113+388];
	fma.rn.f32 	%f394, %f104, %f393, %f392;
	ld.shared.f32 	%f395, [%r113+392];
	fma.rn.f32 	%f396, %f105, %f395, %f394;
	ld.shared.f32 	%f397, [%r113+396];
	fma.rn.f32 	%f398, %f106, %f397, %f396;
	ld.shared.f32 	%f399, [%r113+400];
	fma.rn.f32 	%f400, %f107, %f399, %f398;
	ld.shared.f32 	%f401, [%r113+404];
	fma.rn.f32 	%f402, %f108, %f401, %f400;
	ld.shared.f32 	%f403, [%r113+408];
	fma.rn.f32 	%f404, %f109, %f403, %f402;
	ld.shared.f32 	%f405, [%r113+412];
	fma.rn.f32 	%f406, %f110, %f405, %f404;
	ld.shared.f32 	%f407, [%r113+416];
	fma.rn.f32 	%f408, %f111, %f407, %f406;
	ld.shared.f32 	%f409, [%r113+420];
	fma.rn.f32 	%f410, %f112, %f409, %f408;
	ld.shared.f32 	%f411, [%r113+424];
	fma.rn.f32 	%f412, %f113, %f411, %f410;
	ld.shared.f32 	%f413, [%r113+428];
	fma.rn.f32 	%f414, %f114, %f413, %f412;
	ld.shared.f32 	%f415, [%r113+432];
	fma.rn.f32 	%f416, %f115, %f415, %f414;
	ld.shared.f32 	%f417, [%r113+436];
	fma.rn.f32 	%f418, %f116, %f417, %f416;
	ld.shared.f32 	%f419, [%r113+440];
	fma.rn.f32 	%f420, %f117, %f419, %f418;
	ld.shared.f32 	%f421, [%r113+444];
	fma.rn.f32 	%f422, %f118, %f421, %f420;
	ld.shared.f32 	%f423, [%r113+448];
	fma.rn.f32 	%f424, %f119, %f423, %f422;
	ld.shared.f32 	%f425, [%r113+452];
	fma.rn.f32 	%f426, %f120, %f425, %f424;
	ld.shared.f32 	%f427, [%r113+456];
	fma.rn.f32 	%f428, %f121, %f427, %f426;
	ld.shared.f32 	%f429, [%r113+460];
	fma.rn.f32 	%f430, %f122, %f429, %f428;
	ld.shared.f32 	%f431, [%r113+464];
	fma.rn.f32 	%f432, %f123, %f431, %f430;
	ld.shared.f32 	%f433, [%r113+468];
	fma.rn.f32 	%f434, %f124, %f433, %f432;
	ld.shared.f32 	%f435, [%r113+472];
	fma.rn.f32 	%f436, %f125, %f435, %f434;
	ld.shared.f32 	%f437, [%r113+476];
	fma.rn.f32 	%f438, %f126, %f437, %f436;
	ld.shared.f32 	%f439, [%r113+480];
	fma.rn.f32 	%f440, %f127, %f439, %f438;
	ld.shared.f32 	%f441, [%r113+484];
	fma.rn.f32 	%f442, %f128, %f441, %f440;
	ld.shared.f32 	%f443, [%r113+488];
	fma.rn.f32 	%f444, %f129, %f443, %f442;
	ld.shared.f32 	%f445, [%r113+492];
	fma.rn.f32 	%f446, %f130, %f445, %f444;
	ld.shared.f32 	%f447, [%r113+496];
	fma.rn.f32 	%f448, %f131, %f447, %f446;
	ld.shared.f32 	%f449, [%r113+500];
	fma.rn.f32 	%f450, %f132, %f449, %f448;
	ld.shared.f32 	%f451, [%r113+504];
	fma.rn.f32 	%f452, %f133, %f451, %f450;
	ld.shared.f32 	%f453, [%r113+508];
	fma.rn.f32 	%f454, %f134, %f453, %f452;
	mul.f32 	%f455, %f748, %f454;
	shl.b32 	%r114, %r247, 6;
	mov.u32 	%r115, _ZZ17flash_attention_kE1S;
	add.s32 	%r116, %r115, %r114;
	shl.b32 	%r117, %r248, 2;
	add.s32 	%r118, %r116, %r117;
	st.shared.f32 	[%r118], %f455;
	mov.u32 	%r119, %ntid.y;
	add.s32 	%r248, %r248, %r119;
	setp.lt.u32 	%p13, %r248, 16;
	@%p13 bra 	$L__BB0_19;
$L__BB0_20:
	mov.u32 	%r120, %ntid.x;
	add.s32 	%r247, %r247, %r120;
	setp.lt.u32 	%p14, %r247, 32;
	@%p14 bra 	$L__BB0_17;
$L__BB0_21:
	mov.u32 	%r249, %tid.y;
	setp.gt.u32 	%p15, %r249, 31;
	bar.sync 	0;
	@%p15 bra 	$L__BB0_71;
	mov.f32 	%f755, %f758;
$L__BB0_23:
	mov.u32 	%r33, %ntid.x;
	mov.u32 	%r266, %tid.x;
	setp.gt.u32 	%p16, %r266, 127;
	shl.b32 	%r121, %r249, 6;
	mov.u32 	%r122, _ZZ17flash_attention_kE1S;
	add.s32 	%r123, %r122, %r121;
	ld.shared.f32 	%f137, [%r123];
	setp.lt.f32 	%p17, %f755, %f137;
	selp.f32 	%f456, %f137, %f755, %p17;
	ld.shared.f32 	%f138, [%r123+4];
	setp.lt.f32 	%p18, %f456, %f138;
	selp.f32 	%f457, %f138, %f456, %p18;
	ld.shared.f32 	%f139, [%r123+8];
	setp.lt.f32 	%p19, %f457, %f139;
	selp.f32 	%f458, %f139, %f457, %p19;
	ld.shared.f32 	%f140, [%r123+12];
	setp.lt.f32 	%p20, %f458, %f140;
	selp.f32 	%f459, %f140, %f458, %p20;
	ld.shared.f32 	%f141, [%r123+16];
	setp.lt.f32 	%p21, %f459, %f141;
	selp.f32 	%f460, %f141, %f459, %p21;
	ld.shared.f32 	%f142, [%r123+20];
	setp.lt.f32 	%p22, %f460, %f142;
	selp.f32 	%f461, %f142, %f460, %p22;
	ld.shared.f32 	%f143, [%r123+24];
	setp.lt.f32 	%p23, %f461, %f143;
	selp.f32 	%f462, %f143, %f461, %p23;
	ld.shared.f32 	%f144, [%r123+28];
	setp.lt.f32 	%p24, %f462, %f144;
	selp.f32 	%f463, %f144, %f462, %p24;
	ld.shared.f32 	%f145, [%r123+32];
	setp.lt.f32 	%p25, %f463, %f145;
	selp.f32 	%f464, %f145, %f463, %p25;
	ld.shared.f32 	%f146, [%r123+36];
	setp.lt.f32 	%p26, %f464, %f146;
	selp.f32 	%f465, %f146, %f464, %p26;
	ld.shared.f32 	%f147, [%r123+40];
	setp.lt.f32 	%p27, %f465, %f147;
	selp.f32 	%f466, %f147, %f465, %p27;
	ld.shared.f32 	%f148, [%r123+44];
	setp.lt.f32 	%p28, %f466, %f148;
	selp.f32 	%f467, %f148, %f466, %p28;
	ld.shared.f32 	%f149, [%r123+48];
	setp.lt.f32 	%p29, %f467, %f149;
	selp.f32 	%f468, %f149, %f467, %p29;
	ld.shared.f32 	%f150, [%r123+52];
	setp.lt.f32 	%p30, %f468, %f150;
	selp.f32 	%f469, %f150, %f468, %p30;
	ld.shared.f32 	%f151, [%r123+56];
	setp.lt.f32 	%p31, %f469, %f151;
	selp.f32 	%f470, %f151, %f469, %p31;
	ld.shared.f32 	%f152, [%r123+60];
	setp.lt.f32 	%p32, %f470, %f152;
	selp.f32 	%f758, %f152, %f470, %p32;
	sub.f32 	%f471, %f755, %f758;
	fma.rn.f32 	%f472, %f471, 0f3BBB989D, 0f3F000000;
	cvt.sat.f32.f32 	%f473, %f472;
	mov.f32 	%f474, 0f4B400001;
	mov.f32 	%f475, 0f437C0000;
	fma.rm.f32 	%f476, %f473, %f475, %f474;
	add.f32 	%f477, %f476, 0fCB40007F;
	neg.f32 	%f478, %f477;
	fma.rn.f32 	%f479, %f471, 0f3FB8AA3B, %f478;
	fma.rn.f32 	%f480, %f471, 0f32A57060, %f479;
	mov.b32 	%r124, %f476;
	shl.b32 	%r125, %r124, 23;
	mov.b32 	%f481, %r125;
	ex2.approx.ftz.f32 	%f482, %f480;
	mul.f32 	%f154, %f482, %f481;
	and.b32  	%r126, %r249, -32;
	cvt.u64.u32 	%rd22, %r126;
	add.s64 	%rd3, %rd1, %rd22;
	mov.u32 	%r250, %r266;
	@%p16 bra 	$L__BB0_24;
	bra.uni 	$L__BB0_80;
$L__BB0_24:
	setp.gt.u32 	%p34, %r266, 127;
	sub.f32 	%f485, %f137, %f758;
	fma.rn.f32 	%f486, %f485, 0f3BBB989D, 0f3F000000;
	cvt.sat.f32.f32 	%f487, %f486;
	mov.f32 	%f488, 0f4B400001;
	mov.f32 	%f489, 0f437C0000;
	fma.rm.f32 	%f490, %f487, %f489, %f488;
	add.f32 	%f491, %f490, 0fCB40007F;
	neg.f32 	%f492, %f491;
	fma.rn.f32 	%f493, %f485, 0f3FB8AA3B, %f492;
	fma.rn.f32 	%f494, %f485, 0f32A57060, %f493;
	mov.b32 	%r128, %f490;
	shl.b32 	%r129, %r128, 23;
	mov.b32 	%f495, %r129;
	ex2.approx.ftz.f32 	%f496, %f494;
	mul.f32 	%f155, %f496, %f495;
	fma.rn.f32 	%f156, %f756, %f154, %f155;
	mov.u32 	%r251, %r266;
	@%p34 bra 	$L__BB0_26;
$L__BB0_25:
	shl.b32 	%r130, %r251, 2;
	mov.u32 	%r131, _ZZ17flash_attention_kE3V_j;
	add.s32 	%r132, %r131, %r130;
	ld.shared.f32 	%f497, [%r132];
	shr.u32 	%r133, %r251, 4;
	mul.wide.u32 	%rd25, %r133, 4;
	add.s64 	%rd26, %rd3, %rd25;
	ld.local.f32 	%f498, [%rd26];
	fma.rn.f32 	%f499, %f155, %f497, %f498;
	st.local.f32 	[%rd26], %f499;
	add.s32 	%r251, %r251, %r33;
	setp.lt.u32 	%p35, %r251, 128;
	@%p35 bra 	$L__BB0_25;
$L__BB0_26:
	setp.gt.u32 	%p36, %r266, 127;
	sub.f32 	%f500, %f138, %f758;
	fma.rn.f32 	%f501, %f500, 0f3BBB989D, 0f3F000000;
	cvt.sat.f32.f32 	%f502, %f501;
	mov.f32 	%f503, 0f4B400001;
	mov.f32 	%f504, 0f437C0000;
	fma.rm.f32 	%f505, %f502, %f504, %f503;
	add.f32 	%f506, %f505, 0fCB40007F;
	neg.f32 	%f507, %f506;
	fma.rn.f32 	%f508, %f500, 0f3FB8AA3B, %f507;
	fma.rn.f32 	%f509, %f500, 0f32A57060, %f508;
	mov.b32 	%r134, %f505;
	shl.b32 	%r135, %r134, 23;
	mov.b32 	%f510, %r135;
	ex2.approx.ftz.f32 	%f511, %f509;
	mul.f32 	%f157, %f511, %f510;
	add.f32 	%f158, %f156, %f157;
	@%p36 bra 	$L__BB0_29;
	mov.u32 	%r252, %r266;
$L__BB0_28:
	shl.b32 	%r136, %r252, 2;
	mov.u32 	%r137, _ZZ17flash_attention_kE3V_j;
	add.s32 	%r138, %r137, %r136;
	ld.shared.f32 	%f512, [%r138+512];
	shr.u32 	%r139, %r252, 4;
	mul.wide.u32 	%rd27, %r139, 4;
	add.s64 	%rd28, %rd3, %rd27;
	ld.local.f32 	%f513, [%rd28];
	fma.rn.f32 	%f514, %f157, %f512, %f513;
	st.local.f32 	[%rd28], %f514;
	add.s32 	%r252, %r252, %r33;
	setp.lt.u32 	%p37, %r252, 128;
	@%p37 bra 	$L__BB0_28;
$L__BB0_29:
	setp.gt.u32 	%p38, %r266, 127;
	sub.f32 	%f515, %f139, %f758;
	fma.rn.f32 	%f516, %f515, 0f3BBB989D, 0f3F000000;
	cvt.sat.f32.f32 	%f517, %f516;
	mov.f32 	%f518, 0f4B400001;
	mov.f32 	%f519, 0f437C0000;
	fma.rm.f32 	%f520, %f517, %f519, %f518;
	add.f32 	%f521, %f520, 0fCB40007F;
	neg.f32 	%f522, %f521;
	fma.rn.f32 	%f523, %f515, 0f3FB8AA3B, %f522;
	fma.rn.f32 	%f524, %f515, 0f32A57060, %f523;
	mov.b32 	%r140, %f520;
	shl.b32 	%r141, %r140, 23;
	mov.b32 	%f525, %r141;
	ex2.approx.ftz.f32 	%f526, %f524;
	mul.f32 	%f159, %f526, %f525;
	add.f32 	%f160, %f158, %f159;
	@%p38 bra 	$L__BB0_32;
	mov.u32 	%r253, %r266;
$L__BB0_31:
	shl.b32 	%r142, %r253, 2;
	mov.u32 	%r143, _ZZ17flash_attention_kE3V_j;
	add.s32 	%r144, %r143, %r142;
	ld.shared.f32 	%f527, [%r144+1024];
	shr.u32 	%r145, %r253, 4;
	mul.wide.u32 	%rd29, %r145, 4;
	add.s64 	%rd30, %rd3, %rd29;
	ld.local.f32 	%f528, [%rd30];
	fma.rn.f32 	%f529, %f159, %f527, %f528;
	st.local.f32 	[%rd30], %f529;
	add.s32 	%r253, %r253, %r33;
	setp.lt.u32 	%p39, %r253, 128;
	@%p39 bra 	$L__BB0_31;
$L__BB0_32:
	setp.gt.u32 	%p40, %r266, 127;
	sub.f32 	%f530, %f140, %f758;
	fma.rn.f32 	%f531, %f530, 0f3BBB989D, 0f3F000000;
	cvt.sat.f32.f32 	%f532, %f531;
	mov.f32 	%f533, 0f4B400001;
	mov.f32 	%f534, 0f437C0000;
	fma.rm.f32 	%f535, %f532, %f534, %f533;
	add.f32 	%f536, %f535, 0fCB40007F;
	neg.f32 	%f537, %f536;
	fma.rn.f32 	%f538, %f530, 0f3FB8AA3B, %f537;
	fma.rn.f32 	%f539, %f530, 0f32A57060, %f538;
	mov.b32 	%r146, %f535;
	shl.b32 	%r147, %r146, 23;
	mov.b32 	%f540, %r147;
	ex2.approx.ftz.f32 	%f541, %f539;
	mul.f32 	%f161, %f541, %f540;
	add.f32 	%f162, %f160, %f161;
	@%p40 bra 	$L__BB0_35;
	mov.u32 	%r254, %r266;
$L__BB0_34:
	shl.b32 	%r148, %r254, 2;
	mov.u32 	%r149, _ZZ17flash_attention_kE3V_j;
	add.s32 	%r150, %r149, %r148;
	ld.shared.f32 	%f542, [%r150+1536];
	shr.u32 	%r151, %r254, 4;
	mul.wide.u32 	%rd31, %r151, 4;
	add.s64 	%rd32, %rd3, %rd31;
	ld.local.f32 	%f543, [%rd32];
	fma.rn.f32 	%f544, %f161, %f542, %f543;
	st.local.f32 	[%rd32], %f544;
	add.s32 	%r254, %r254, %r33;
	setp.lt.u32 	%p41, %r254, 128;
	@%p41 bra 	$L__BB0_34;
$L__BB0_35:
	setp.gt.u32 	%p42, %r266, 127;
	sub.f32 	%f545, %f141, %f758;
	fma.rn.f32 	%f546, %f545, 0f3BBB989D, 0f3F000000;
	cvt.sat.f32.f32 	%f547, %f546;
	mov.f32 	%f548, 0f4B400001;
	mov.f32 	%f549, 0f437C0000;
	fma.rm.f32 	%f550, %f547, %f549, %f548;
	add.f32 	%f551, %f550, 0fCB40007F;
	neg.f32 	%f552, %f551;
	fma.rn.f32 	%f553, %f545, 0f3FB8AA3B, %f552;
	fma.rn.f32 	%f554, %f545, 0f32A57060, %f553;
	mov.b32 	%r152, %f550;
	shl.b32 	%r153, %r152, 23;
	mov.b32 	%f555, %r153;
	ex2.approx.ftz.f32 	%f556, %f554;
	mul.f32 	%f163, %f556, %f555;
	add.f32 	%f164, %f162, %f163;
	@%p42 bra 	$L__BB0_38;
	mov.u32 	%r255, %r266;
$L__BB0_37:
	shl.b32 	%r154, %r255, 2;
	mov.u32 	%r155, _ZZ17flash_attention_kE3V_j;
	add.s32 	%r156, %r155, %r154;
	ld.shared.f32 	%f557, [%r156+2048];
	shr.u32 	%r157, %r255, 4;
	mul.wide.u32 	%rd33, %r157, 4;
	add.s64 	%rd34, %rd3, %rd33;
	ld.local.f32 	%f558, [%rd34];
	fma.rn.f32 	%f559, %f163, %f557, %f558;
	st.local.f32 	[%rd34], %f559;
	add.s32 	%r255, %r255, %r33;
	setp.lt.u32 	%p43, %r255, 128;
	@%p43 bra 	$L__BB0_37;
$L__BB0_38:
	setp.gt.u32 	%p44, %r266, 127;
	sub.f32 	%f560, %f142, %f758;
	fma.rn.f32 	%f561, %f560, 0f3BBB989D, 0f3F000000;
	cvt.sat.f32.f32 	%f562, %f561;
	mov.f32 	%f563, 0f4B400001;
	mov.f32 	%f564, 0f437C0000;
	fma.rm.f32 	%f565, %f562, %f564, %f563;
	add.f32 	%f566, %f565, 0fCB40007F;
	neg.f32 	%f567, %f566;
	fma.rn.f32 	%f568, %f560, 0f3FB8AA3B, %f567;
	fma.rn.f32 	%f569, %f560, 0f32A57060, %f568;
	mov.b32 	%r158, %f565;
	shl.b32 	%r159, %r158, 23;
	mov.b32 	%f570, %r159;
	ex2.approx.ftz.f32 	%f571, %f569;
	mul.f32 	%f165, %f571, %f570;
	add.f32 	%f166, %f164, %f165;
	@%p44 bra 	$L__BB0_41;
	mov.u32 	%r256, %r266;
$L__BB0_40:
	shl.b32 	%r160, %r256, 2;
	mov.u32 	%r161, _ZZ17flash_attention_kE3V_j;
	add.s32 	%r162, %r161, %r160;
	ld.shared.f32 	%f572, [%r162+2560];
	shr.u32 	%r163, %r256, 4;
	mul.wide.u32 	%rd35, %r163, 4;
	add.s64 	%rd36, %rd3, %rd35;
	ld.local.f32 	%f573, [%rd36];
	fma.rn.f32 	%f574, %f165, %f572, %f573;
	st.local.f32 	[%rd36], %f574;
	add.s32 	%r256, %r256, %r33;
	setp.lt.u32 	%p45, %r256, 128;
	@%p45 bra 	$L__BB0_40;
$L__BB0_41:
	setp.gt.u32 	%p46, %r266, 127;
	sub.f32 	%f575, %f143, %f758;
	fma.rn.f32 	%f576, %f575, 0f3BBB989D, 0f3F000000;
	cvt.sat.f32.f32 	%f577, %f576;
	mov.f32 	%f578, 0f4B400001;
	mov.f32 	%f579, 0f437C0000;
	fma.rm.f32 	%f580, %f577, %f579, %f578;
	add.f32 	%f581, %f580, 0fCB40007F;
	neg.f32 	%f582, %f581;
	fma.rn.f32 	%f583, %f575, 0f3FB8AA3B, %f582;
	fma.rn.f32 	%f584, %f575, 0f32A57060, %f583;
	mov.b32 	%r164, %f580;
	shl.b32 	%r165, %r164, 23;
	mov.b32 	%f585, %r165;
	ex2.approx.ftz.f32 	%f586, %f584;
	mul.f32 	%f167, %f586, %f585;
	add.f32 	%f168, %f166, %f167;
	@%p46 bra 	$L__BB0_44;
	mov.u32 	%r257, %r266;
$L__BB0_43:
	shl.b32 	%r166, %r257, 2;
	mov.u32 	%r167, _ZZ17flash_attention_kE3V_j;
	add.s32 	%r168, %r167, %r166;
	ld.shared.f32 	%f587, [%r168+3072];
	shr.u32 	%r169, %r257, 4;
	mul.wide.u32 	%rd37, %r169, 4;
	add.s64 	%rd38, %rd3, %rd37;
	ld.local.f32 	%f588, [%rd38];
	fma.rn.f32 	%f589, %f167, %f587, %f588;
	st.local.f32 	[%rd38], %f589;
	add.s32 	%r257, %r257, %r33;
	setp.lt.u32 	%p47, %r257, 128;
	@%p47 bra 	$L__BB0_43;
$L__BB0_44:
	setp.gt.u32 	%p48, %r266, 127;
	sub.f32 	%f590, %f144, %f758;
	fma.rn.f32 	%f591, %f590, 0f3BBB989D, 0f3F000000;
	cvt.sat.f32.f32 	%f592, %f591;
	mov.f32 	%f593, 0f4B400001;
	mov.f32 	%f594, 0f437C0000;
	fma.rm.f32 	%f595, %f592, %f594, %f593;
	add.f32 	%f596, %f595, 0fCB40007F;
	neg.f32 	%f597, %f596;
	fma.rn.f32 	%f598, %f590, 0f3FB8AA3B, %f597;
	fma.rn.f32 	%f599, %f590, 0f32A57060, %f598;
	mov.b32 	%r170, %f595;
	shl.b32 	%r171, %r170, 23;
	mov.b32 	%f600, %r171;
	ex2.approx.ftz.f32 	%f601, %f599;
	mul.f32 	%f169, %f601, %f600;
	add.f32 	%f170, %f168, %f169;
	@%p48 bra 	$L__BB0_47;
	mov.u32 	%r258, %r266;
$L__BB0_46:
	shl.b32 	%r172, %r258, 2;
	mov.u32 	%r173, _ZZ17flash_attention_kE3V_j;
	add.s32 	%r174, %r173, %r172;
	ld.shared.f32 	%f602, [%r174+3584];
	shr.u32 	%r175, %r258, 4;
	mul.wide.u32 	%rd39, %r175, 4;
	add.s64 	%rd40, %rd3, %rd39;
	ld.local.f32 	%f603, [%rd40];
	fma.rn.f32 	%f604, %f169, %f602, %f603;
	st.local.f32 	[%rd40], %f604;
	add.s32 	%r258, %r258, %r33;
	setp.lt.u32 	%p49, %r258, 128;
	@%p49 bra 	$L__BB0_46;
$L__BB0_47:
	setp.gt.u32 	%p50, %r266, 127;
	sub.f32 	%f605, %f145, %f758;
	fma.rn.f32 	%f606, %f605, 0f3BBB989D, 0f3F000000;
	cvt.sat.f32.f32 	%f607, %f606;
	mov.f32 	%f608, 0f4B400001;
	mov.f32 	%f609, 0f437C0000;
	fma.rm.f32 	%f610, %f607, %f609, %f608;
	add.f32 	%f611, %f610, 0fCB40007F;
	neg.f32 	%f612, %f611;
	fma.rn.f32 	%f613, %f605, 0f3FB8AA3B, %f612;
	fma.rn.f32 	%f614, %f605, 0f32A57060, %f613;
	mov.b32 	%r176, %f610;
	shl.b32 	%r177, %r176, 23;
	mov.b32 	%f615, %r177;
	ex2.approx.ftz.f32 	%f616, %f614;
	mul.f32 	%f171, %f616, %f615;
	add.f32 	%f172, %f170, %f171;
	@%p50 bra 	$L__BB0_50;
	mov.u32 	%r259, %r266;
$L__BB0_49:
	shl.b32 	%r178, %r259, 2;
	mov.u32 	%r179, _ZZ17flash_attention_kE3V_j;
	add.s32 	%r180, %r179, %r178;
	ld.shared.f32 	%f617, [%r180+4096];
	shr.u32 	%r181, %r259, 4;
	mul.wide.u32 	%rd41, %r181, 4;
	add.s64 	%rd42, %rd3, %rd41;
	ld.local.f32 	%f618, [%rd42];
	fma.rn.f32 	%f619, %f171, %f617, %f618;
	st.local.f32 	[%rd42], %f619;
	add.s32 	%r259, %r259, %r33;
	setp.lt.u32 	%p51, %r259, 128;
	@%p51 bra 	$L__BB0_49;
$L__BB0_50:
	setp.gt.u32 	%p52, %r266, 127;
	sub.f32 	%f620, %f146, %f758;
	fma.rn.f32 	%f621, %f620, 0f3BBB989D, 0f3F000000;
	cvt.sat.f32.f32 	%f622, %f621;
	mov.f32 	%f623, 0f4B400001;
	mov.f32 	%f624, 0f437C0000;
	fma.rm.f32 	%f625, %f622, %f624, %f623;
	add.f32 	%f626, %f625, 0fCB40007F;
	neg.f32 	%f627, %f626;
	fma.rn.f32 	%f628, %f620, 0f3FB8AA3B, %f627;
	fma.rn.f32 	%f629, %f620, 0f32A57060, %f628;
	mov.b32 	%r182, %f625;
	shl.b32 	%r183, %r182, 23;
	mov.b32 	%f630, %r183;
	ex2.approx.ftz.f32 	%f631, %f629;
	mul.f32 	%f173, %f631, %f630;
	add.f32 	%f174, %f172, %f173;
	@%p52 bra 	$L__BB0_53;
	mov.u32 	%r260, %r266;
$L__BB0_52:
	shl.b32 	%r184, %r260, 2;
	mov.u32 	%r185, _ZZ17flash_attention_kE3V_j;
	add.s32 	%r186, %r185, %r184;
	ld.shared.f32 	%f632, [%r186+4608];
	shr.u32 	%r187, %r260, 4;
	mul.wide.u32 	%rd43, %r187, 4;
	add.s64 	%rd44, %rd3, %rd43;
	ld.local.f32 	%f633, [%rd44];
	fma.rn.f32 	%f634, %f173, %f632, %f633;
	st.local.f32 	[%rd44], %f634;
	add.s32 	%r260, %r260, %r33;
	setp.lt.u32 	%p53, %r260, 128;
	@%p53 bra 	$L__BB0_52;
$L__BB0_53:
	setp.gt.u32 	%p54, %r266, 127;
	sub.f32 	%f635, %f147, %f758;
	fma.rn.f32 	%f636, %f635, 0f3BBB989D, 0f3F000000;
	cvt.sat.f32.f32 	%f637, %f636;
	mov.f32 	%f638, 0f4B400001;
	mov.f32 	%f639, 0f437C0000;
	fma.rm.f32 	%f640, %f637, %f639, %f638;
	add.f32 	%f641, %f640, 0fCB40007F;
	neg.f32 	%f642, %f641;
	fma.rn.f32 	%f643, %f635, 0f3FB8AA3B, %f642;
	fma.rn.f32 	%f644, %f635, 0f32A57060, %f643;
	mov.b32 	%r188, %f640;
	shl.b32 	%r189, %r188, 23;
	mov.b32 	%f645, %r189;
	ex2.approx.ftz.f32 	%f646, %f644;
	mul.f32 	%f175, %f646, %f645;
	add.f32 	%f176, %f174, %f175;
	@%p54 bra 	$L__BB0_56;
	mov.u32 	%r261, %r266;
$L__BB0_55:
	shl.b32 	%r190, %r261, 2;
	mov.u32 	%r191, _ZZ17flash_attention_kE3V_j;
	add.s32 	%r192, %r191, %r190;
	ld.shared.f32 	%f647, [%r192+5120];
	shr.u32 	%r193, %r261, 4;
	mul.wide.u32 	%rd45, %r193, 4;
	add.s64 	%rd46, %rd3, %rd45;
	ld.local.f32 	%f648, [%rd46];
	fma.rn.f32 	%f649, %f175, %f647, %f648;
	st.local.f32 	[%rd46], %f649;
	add.s32 	%r261, %r261, %r33;
	setp.lt.u32 	%p55, %r261, 128;
	@%p55 bra 	$L__BB0_55;
$L__BB0_56:
	setp.gt.u32 	%p56, %r266, 127;
	sub.f32 	%f650, %f148, %f758;
	fma.rn.f32 	%f651, %f650, 0f3BBB989D, 0f3F000000;
	cvt.sat.f32.f32 	%f652, %f651;
	mov.f32 	%f653, 0f4B400001;
	mov.f32 	%f654, 0f437C0000;
	fma.rm.f32 	%f655, %f652, %f654, %f653;
	add.f32 	%f656, %f655, 0fCB40007F;
	neg.f32 	%f657, %f656;
	fma.rn.f32 	%f658, %f650, 0f3FB8AA3B, %f657;
	fma.rn.f32 	%f659, %f650, 0f32A57060, %f658;
	mov.b32 	%r194, %f655;
	shl.b32 	%r195, %r194, 23;
	mov.b32 	%f660, %r195;
	ex2.approx.ftz.f32 	%f661, %f659;
	mul.f32 	%f177, %f661, %f660;
	add.f32 	%f178, %f176, %f177;
	@%p56 bra 	$L__BB0_59;
	mov.u32 	%r262, %r266;
$L__BB0_58:
	shl.b32 	%r196, %r262, 2;
	mov.u32 	%r197, _ZZ17flash_attention_kE3V_j;
	add.s32 	%r198, %r197, %r196;
	ld.shared.f32 	%f662, [%r198+5632];
	shr.u32 	%r199, %r262, 4;
	mul.wide.u32 	%rd47, %r199, 4;
	add.s64 	%rd48, %rd3, %rd47;
	ld.local.f32 	%f663, [%rd48];
	fma.rn.f32 	%f664, %f177, %f662, %f663;
	st.local.f32 	[%rd48], %f664;
	add.s32 	%r262, %r262, %r33;
	setp.lt.u32 	%p57, %r262, 128;
	@%p57 bra 	$L__BB0_58;
$L__BB0_59:
	setp.gt.u32 	%p58, %r266, 127;
	sub.f32 	%f665, %f149, %f758;
	fma.rn.f32 	%f666, %f665, 0f3BBB989D, 0f3F000000;
	cvt.sat.f32.f32 	%f667, %f666;
	mov.f32 	%f668, 0f4B400001;
	mov.f32 	%f669, 0f437C0000;
	fma.rm.f32 	%f670, %f667, %f669, %f668;
	add.f32 	%f671, %f670, 0fCB40007F;
	neg.f32 	%f672, %f671;
	fma.rn.f32 	%f673, %f665, 0f3FB8AA3B, %f672;
	fma.rn.f32 	%f674, %f665, 0f32A57060, %f673;
	mov.b32 	%r200, %f670;
	shl.b32 	%r201, %r200, 23;
	mov.b32 	%f675, %r201;
	ex2.approx.ftz.f32 	%f676, %f674;
	mul.f32 	%f179, %f676, %f675;
	add.f32 	%f180, %f178, %f179;
	@%p58 bra 	$L__BB0_62;
	mov.u32 	%r263, %r266;
$L__BB0_61:
	shl.b32 	%r202, %r263, 2;
	mov.u32 	%r203, _ZZ17flash_attention_kE3V_j;
	add.s32 	%r204, %r203, %r202;
	ld.shared.f32 	%f677, [%r204+6144];
	shr.u32 	%r205, %r263, 4;
	mul.wide.u32 	%rd49, %r205, 4;
	add.s64 	%rd50, %rd3, %rd49;
	ld.local.f32 	%f678, [%rd50];
	fma.rn.f32 	%f679, %f179, %f677, %f678;
	st.local.f32 	[%rd50], %f679;
	add.s32 	%r263, %r263, %r33;
	setp.lt.u32 	%p59, %r263, 128;
	@%p59 bra 	$L__BB0_61;
$L__BB0_62:
	setp.gt.u32 	%p60, %r266, 127;
	sub.f32 	%f680, %f150, %f758;
	fma.rn.f32 	%f681, %f680, 0f3BBB989D, 0f3F000000;
	cvt.sat.f32.f32 	%f682, %f681;
	mov.f32 	%f683, 0f4B400001;
	mov.f32 	%f684, 0f437C0000;
	fma.rm.f32 	%f685, %f682, %f684, %f683;
	add.f32 	%f686, %f685, 0fCB40007F;
	neg.f32 	%f687, %f686;
	fma.rn.f32 	%f688, %f680, 0f3FB8AA3B, %f687;
	fma.rn.f32 	%f689, %f680, 0f32A57060, %f688;
	mov.b32 	%r206, %f685;
	shl.b32 	%r207, %r206, 23;
	mov.b32 	%f690, %r207;
	ex2.approx.ftz.f32 	%f691, %f689;
	mul.f32 	%f181, %f691, %f690;
	add.f32 	%f182, %f180, %f181;
	@%p60 bra 	$L__BB0_65;
	mov.u32 	%r264, %r266;
$L__BB0_64:
	shl.b32 	%r208, %r264, 2;
	mov.u32 	%r209, _ZZ17flash_attention_kE3V_j;
	add.s32 	%r210, %r209, %r208;
	ld.shared.f32 	%f692, [%r210+6656];
	shr.u32 	%r211, %r264, 4;
	mul.wide.u32 	%rd51, %r211, 4;
	add.s64 	%rd52, %rd3, %rd51;
	ld.local.f32 	%f693, [%rd52];
	fma.rn.f32 	%f694, %f181, %f692, %f693;
	st.local.f32 	[%rd52], %f694;
	add.s32 	%r264, %r264, %r33;
	setp.lt.u32 	%p61, %r264, 128;
	@%p61 bra 	$L__BB0_64;
$L__BB0_65:
	setp.gt.u32 	%p62, %r266, 127;
	sub.f32 	%f695, %f151, %f758;
	fma.rn.f32 	%f696, %f695, 0f3BBB989D, 0f3F000000;
	cvt.sat.f32.f32 	%f697, %f696;
	mov.f32 	%f698, 0f4B400001;
	mov.f32 	%f699, 0f437C0000;
	fma.rm.f32 	%f700, %f697, %f699, %f698;
	add.f32 	%f701, %f700, 0fCB40007F;
	neg.f32 	%f702, %f701;
	fma.rn.f32 	%f703, %f695, 0f3FB8AA3B, %f702;
	fma.rn.f32 	%f704, %f695, 0f32A57060, %f703;
	mov.b32 	%r212, %f700;
	shl.b32 	%r213, %r212, 23;
	mov.b32 	%f705, %r213;
	ex2.approx.ftz.f32 	%f706, %f704;
	mul.f32 	%f183, %f706, %f705;
	add.f32 	%f184, %f182, %f183;
	@%p62 bra 	$L__BB0_68;
	mov.u32 	%r265, %r266;
$L__BB0_67:
	shl.b32 	%r214, %r265, 2;
	mov.u32 	%r215, _ZZ17flash_attention_kE3V_j;
	add.s32 	%r216, %r215, %r214;
	ld.shared.f32 	%f707, [%r216+7168];
	shr.u32 	%r217, %r265, 4;
	mul.wide.u32 	%rd53, %r217, 4;
	add.s64 	%rd54, %rd3, %rd53;
	ld.local.f32 	%f708, [%rd54];
	fma.rn.f32 	%f709, %f183, %f707, %f708;
	st.local.f32 	[%rd54], %f709;
	add.s32 	%r265, %r265, %r33;
	setp.lt.u32 	%p63, %r265, 128;
	@%p63 bra 	$L__BB0_67;
$L__BB0_68:
	setp.gt.u32 	%p64, %r266, 127;
	sub.f32 	%f710, %f152, %f758;
	fma.rn.f32 	%f711, %f710, 0f3BBB989D, 0f3F000000;
	cvt.sat.f32.f32 	%f712, %f711;
	mov.f32 	%f713, 0f4B400001;
	mov.f32 	%f714, 0f437C0000;
	fma.rm.f32 	%f715, %f712, %f714, %f713;
	add.f32 	%f716, %f715, 0fCB40007F;
	neg.f32 	%f717, %f716;
	fma.rn.f32 	%f718, %f710, 0f3FB8AA3B, %f717;
	fma.rn.f32 	%f719, %f710, 0f32A57060, %f718;
	mov.b32 	%r218, %f715;
	shl.b32 	%r219, %r218, 23;
	mov.b32 	%f720, %r219;
	ex2.approx.ftz.f32 	%f721, %f719;
	mul.f32 	%f185, %f721, %f720;
	add.f32 	%f756, %f184, %f185;
	@%p64 bra 	$L__BB0_70;
$L__BB0_69:
	shl.b32 	%r220, %r266, 2;
	mov.u32 	%r221, _ZZ17flash_attention_kE3V_j;
	add.s32 	%r222, %r221, %r220;
	ld.shared.f32 	%f722, [%r222+7680];
	shr.u32 	%r223, %r266, 4;
	mul.wide.u32 	%rd55, %r223, 4;
	add.s64 	%rd56, %rd3, %rd55;
	ld.local.f32 	%f723, [%rd56];
	fma.rn.f32 	%f724, %f185, %f722, %f723;
	st.local.f32 	[%rd56], %f724;
	add.s32 	%r266, %r266, %r33;
	setp.lt.u32 	%p65, %r266, 128;
	@%p65 bra 	$L__BB0_69;
$L__BB0_70:
	mov.u32 	%r224, %ntid.y;
	add.s32 	%r249, %r249, %r224;
	setp.lt.u32 	%p66, %r249, 32;
	mov.f32 	%f755, %f758;
	@%p66 bra 	$L__BB0_23;
$L__BB0_71:
	ld.param.u32 	%r238, [flash_attention_k_param_8];
	add.s32 	%r244, %r244, 1;
	setp.ne.s32 	%p67, %r244, %r238;
	@%p67 bra 	$L__BB0_10;
$L__BB0_72:
	mov.u32 	%r267, %tid.y;
	setp.gt.u32 	%p68, %r267, 31;
	bar.sync 	0;
	@%p68 bra 	$L__BB0_78;
	shl.b32 	%r72, %r239, 12;
	setp.lt.f32 	%p69, %f756, 0f00800000;
	mul.f32 	%f725, %f756, 0f4B000000;
	selp.f32 	%f726, %f725, %f756, %p69;
	selp.f32 	%f727, 0fC1B80000, 0f00000000, %p69;
	mov.b32 	%r225, %f726;
	add.s32 	%r226, %r225, -1059760811;
	and.b32  	%r227, %r226, -8388608;
	sub.s32 	%r228, %r225, %r227;
	mov.b32 	%f728, %r228;
	cvt.rn.f32.s32 	%f729, %r227;
	fma.rn.f32 	%f730, %f729, 0f34000000, %f727;
	add.f32 	%f731, %f728, 0fBF800000;
	fma.rn.f32 	%f732, %f731, 0fBE055027, 0f3E1039F6;
	fma.rn.f32 	%f733, %f732, %f731, 0fBDF8CDCC;
	fma.rn.f32 	%f734, %f733, %f731, 0f3E0F2955;
	fma.rn.f32 	%f735, %f734, %f731, 0fBE2AD8B9;
	fma.rn.f32 	%f736, %f735, %f731, 0f3E4CED0B;
	fma.rn.f32 	%f737, %f736, %f731, 0fBE7FFF22;
	fma.rn.f32 	%f738, %f737, %f731, 0f3EAAAA78;
	fma.rn.f32 	%f739, %f738, %f731, 0fBF000000;
	mul.f32 	%f740, %f731, %f739;
	fma.rn.f32 	%f741, %f740, %f731, %f731;
	fma.rn.f32 	%f742, %f730, 0f3F317218, %f741;
	setp.gt.u32 	%p70, %r225, 2139095039;
	fma.rn.f32 	%f743, %f726, 0f7F800000, 0f7F800000;
	selp.f32 	%f744, %f743, %f742, %p70;
	setp.eq.f32 	%p71, %f726, 0f00000000;
	selp.f32 	%f745, 0fFF800000, %f744, %p71;
	add.f32 	%f191, %f758, %f745;
	shl.b32 	%r73, %r239, 5;
$L__BB0_74:
	mov.u32 	%r268, %tid.x;
	setp.gt.u32 	%p72, %r268, 127;
	@%p72 bra 	$L__BB0_77;
	and.b32  	%r229, %r267, -32;
	cvt.u64.u32 	%rd57, %r229;
	add.s64 	%rd4, %rd1, %rd57;
	shl.b32 	%r230, %r267, 7;
	add.s32 	%r76, %r230, %r72;
$L__BB0_76:
	ld.param.u64 	%rd66, [flash_attention_k_param_0];
	shr.u32 	%r231, %r268, 4;
	mul.wide.u32 	%rd58, %r231, 4;
	add.s64 	%rd59, %rd4, %rd58;
	ld.local.f32 	%f746, [%rd59];
	div.rn.f32 	%f747, %f746, %f756;
	add.s32 	%r232, %r76, %r268;
	cvta.to.global.u64 	%rd60, %rd66;
	mul.wide.s32 	%rd61, %r232, 4;
	add.s64 	%rd62, %rd60, %rd61;
	st.global.f32 	[%rd62], %f747;
	mov.u32 	%r233, %ntid.x;
	add.s32 	%r268, %r268, %r233;
	setp.lt.u32 	%p73, %r268, 128;
	@%p73 bra 	$L__BB0_76;
$L__BB0_77:
	ld.param.u64 	%rd67, [flash_attention_k_param_1];
	add.s32 	%r234, %r267, %r73;
	cvta.to.global.u64 	%rd63, %rd67;
	mul.wide.u32 	%rd64, %r234, 4;
	add.s64 	%rd65, %rd63, %rd64;
	st.global.f32 	[%rd65], %f191;
	mov.u32 	%r235, %ntid.y;
	add.s32 	%r267, %r267, %r235;
	setp.lt.u32 	%p74, %r267, 32;
	@%p74 bra 	$L__BB0_74;
$L__BB0_78:
	ld.param.u32 	%r236, [flash_attention_k_param_7];
	add.s32 	%r239, %r239, 1;
	setp.ne.s32 	%p75, %r239, %r236;
	@%p75 bra 	$L__BB0_2;
$L__BB0_79:
	ret;
$L__BB0_80:
	shr.u32 	%r127, %r250, 4;
	mul.wide.u32 	%rd23, %r127, 4;
	add.s64 	%rd24, %rd3, %rd23;
	ld.local.f32 	%f483, [%rd24];
	mul.f32 	%f484, %f154, %f483;
	st.local.f32 	[%rd24], %f484;
	add.s32 	%r250, %r250, %r33;
	setp.lt.u32 	%p33, %r250, 128;
	@%p33 bra 	$L__BB0_80;
	bra.uni 	$L__BB0_24;

}


// ===== COMPILED SASS (sm_100) =====

	.target	sm_100

	.elftype	@"ET_EXEC"


//--------------------- .note.nv.tkinfo           --------------------------
	.section	.note.nv.tkinfo,"",@"SHT_NOTE"
	.sectionflags	@"SHF_NOTE_NV_TKINFO"
	.tkinfo
        /*0018*/ 	.word	0x00000002
        /*0030*/ 	.string	""
        /*0030*/ 	.string	"ptxas"
        /*0030*/ 	.string	"Cuda compilation tools, release 13.0, V13.0.88"
        /*0030*/ 	.string	"Build cuda_13.0.r13.0/compiler.36424714_0"
        /*0030*/ 	.string	"-arch sm_100 -m 64 "



//--------------------- .note.nv.cuinfo           --------------------------
	.section	.note.nv.cuinfo,"",@"SHT_NOTE"
	.sectionflags	@"SHF_NOTE_NV_CUINFO"
        /*0018*/ 	.short	0x0002
        /*001a*/ 	.short	0x0064
        /*001c*/ 	.short	0x0082
	.zero		2


//--------------------- .nv.info                  --------------------------
	.section	.nv.info,"",@"SHT_CUDA_INFO"
	.align	4


	//----- nvinfo : EIATTR_REGCOUNT
	.align		4
        /*0000*/ 	.byte	0x04, 0x2f
        /*0002*/ 	.short	(.L_1 - .L_0)
	.align		4
.L_0:
        /*0004*/ 	.word	index@(flash_attention_k)
        /*0008*/ 	.word	0x0000009d


	//----- nvinfo : EIATTR_FRAME_SIZE
	.align		4
.L_1:
        /*000c*/ 	.byte	0x04, 0x11
        /*000e*/ 	.short	(.L_3 - .L_2)
	.align		4
.L_2:
        /*0010*/ 	.word	index@($__internal_0_$__cuda_sm3x_div_rn_noftz_f32_slowpath)
        /*0014*/ 	.word	0x00000020


	//----- nvinfo : EIATTR_FRAME_SIZE
	.align		4
.L_3:
        /*0018*/ 	.byte	0x04, 0x11
        /*001a*/ 	.short	(.L_5 - .L_4)
	.align		4
.L_4:
        /*001c*/ 	.word	index@(flash_attention_k)
        /*0020*/ 	.word	0x00000020


	//----- nvinfo : EIATTR_MIN_STACK_SIZE
	.align		4
.L_5:
        /*0024*/ 	.byte	0x04, 0x12
        /*0026*/ 	.short	(.L_7 - .L_6)
	.align		4
.L_6:
        /*0028*/ 	.word	index@(flash_attention_k)
        /*002c*/ 	.word	0x00000020
.L_7:


//--------------------- .nv.compat                --------------------------
	.section	.nv.compat,"",@"SHT_CUDA_COMPAT_INFO"
	.align	4
        /*0000*/ 	.byte	0x02, 0x09, 0x00, 0x00, 0x02, 0x02, 0x01, 0x00, 0x02, 0x05, 0x05, 0x00, 0x03, 0x07, 0x01, 0x01
        /*0010*/ 	.byte	0x02, 0x03, 0x00, 0x00, 0x02, 0x06, 0x01, 0x00, 0x04, 0x0b, 0x08, 0x00, 0x01, 0x00, 0x00, 0x00
        /*0020*/ 	.byte	0x00, 0x00, 0x00, 0x00


//--------------------- .nv.info.flash_attention_k --------------------------
	.section	.nv.info.flash_attention_k,"",@"SHT_CUDA_INFO"
	.sectionflags	@""
	.align	4


	//----- nvinfo : EIATTR_CUDA_API_VERSION
	.align		4
        /*0000*/ 	.byte	0x04, 0x37
        /*0002*/ 	.short	(.L_9 - .L_8)
.L_8:
        /*0004*/ 	.word	0x00000082


	//----- nvinfo : EIATTR_KPARAM_INFO
	.align		4
.L_9:
        /*0008*/ 	.byte	0x04, 0x17
        /*000a*/ 	.short	(.L_11 - .L_10)
.L_10:
        /*000c*/ 	.word	0x00000000
        /*0010*/ 	.short	0x0008
        /*0012*/ 	.short	0x0034
        /*0014*/ 	.byte	0x00, 0xf0, 0x11, 0x00


	//----- nvinfo : EIATTR_KPARAM_INFO
	.align		4
.L_11:
        /*0018*/ 	.byte	0x04, 0x17
        /*001a*/ 	.short	(.L_13 - .L_12)
.L_12:
        /*001c*/ 	.word	0x00000000
        /*0020*/ 	.short	0x0007
        /*0022*/ 	.short	0x0030
        /*0024*/ 	.byte	0x00, 0xf0, 0x11, 0x00


	//----- nvinfo : EIATTR_KPARAM_INFO
	.align		4
.L_13:
        /*0028*/ 	.byte	0x04, 0x17
        /*002a*/ 	.short	(.L_15 - .L_14)
.L_14:
        /*002c*/ 	.word	0x00000000
        /*0030*/ 	.short	0x0006
        /*0032*/ 	.short	0x002c
        /*0034*/ 	.byte	0x00, 0xf0, 0x11, 0x00


	//----- nvinfo : EIATTR_KPARAM_INFO
	.align		4
.L_15:
        /*0038*/ 	.byte	0x04, 0x17
        /*003a*/ 	.short	(.L_17 - .L_16)
.L_16:
        /*003c*/ 	.word	0x00000000
        /*0040*/ 	.short	0x0005
        /*0042*/ 	.short	0x0028
        /*0044*/ 	.byte	0x00, 0xf0, 0x11, 0x00


	//----- nvinfo : EIATTR_KPARAM_INFO
	.align		4
.L_17:
        /*0048*/ 	.byte	0x04, 0x17
        /*004a*/ 	.short	(.L_19 - .L_18)
.L_18:
        /*004c*/ 	.word	0x00000000
        /*0050*/ 	.short	0x0004
        /*0052*/ 	.short	0x0020
        /*0054*/ 	.byte	0x00, 0xf5, 0x21, 0x00


	//----- nvinfo : EIATTR_KPARAM_INFO
	.align		4
.L_19:
        /*0058*/ 	.byte	0x04, 0x17
        /*005a*/ 	.short	(.L_21 - .L_20)
.L_20:
        /*005c*/ 	.word	0x00000000
        /*0060*/ 	.short	0x0003
        /*0062*/ 	.short	0x0018
        /*0064*/ 	.byte	0x00, 0xf5, 0x21, 0x00


	//----- nvinfo : EIATTR_KPARAM_INFO
	.align		4
.L_21:
        /*0068*/ 	.byte	0x04, 0x17
        /*006a*/ 	.short	(.L_23 - .L_22)
.L_22:
        /*006c*/ 	.word	0x00000000
        /*0070*/ 	.short	0x0002
        /*0072*/ 	.short	0x0010
        /*0074*/ 	.byte	0x00, 0xf5, 0x21, 0x00


	//----- nvinfo : EIATTR_KPARAM_INFO
	.align		4
.L_23:
        /*0078*/ 	.byte	0x04, 0x17
        /*007a*/ 	.short	(.L_25 - .L_24)
.L_24:
        /*007c*/ 	.word	0x00000000
        /*0080*/ 	.short	0x0001
        /*0082*/ 	.short	0x0008
        /*0084*/ 	.byte	0x00, 0xf5, 0x21, 0x00


	//----- nvinfo : EIATTR_KPARAM_INFO
	.align		4
.L_25:
        /*0088*/ 	.byte	0x04, 0x17
        /*008a*/ 	.short	(.L_27 - .L_26)
.L_26:
        /*008c*/ 	.word	0x00000000
        /*0090*/ 	.short	0x0000
        /*0092*/ 	.short	0x0000
        /*0094*/ 	.byte	0x00, 0xf5, 0x21, 0x00


	//----- nvinfo : EIATTR_SPARSE_MMA_MASK
	.align		4
.L_27:
        /*0098*/ 	.byte	0x03, 0x50
        /*009a*/ 	.short	0x0000


	//----- nvinfo : EIATTR_MAXREG_COUNT
	.align		4
        /*009c*/ 	.byte	0x03, 0x1b
        /*009e*/ 	.short	0x00ff


	//----- nvinfo : EIATTR_NUM_BARRIERS
	.align		4
        /*00a0*/ 	.byte	0x02, 0x4c
        /*00a2*/ 	.byte	0x01
	.zero		1


	//----- nvinfo : EIATTR_MERCURY_ISA_VERSION
	.align		4
        /*00a4*/ 	.byte	0x03, 0x5f
        /*00a6*/ 	.short	0x0101


	//----- nvinfo : EIATTR_VRC_CTA_INIT_COUNT
	.align		4
        /*00a8*/ 	.byte	0x02, 0x4a
	.zero		1
	.zero		1


	//----- nvinfo : EIATTR_EXIT_INSTR_OFFSETS
	.align		4
        /*00ac*/ 	.byte	0x04, 0x1c
        /*00ae*/ 	.short	(.L_29 - .L_28)


	//   ....[0]....
.L_28:
        /*00b0*/ 	.word	0x00000040


	//   ....[1]....
        /*00b4*/ 	.word	0x00003950


	//----- nvinfo : EIATTR_CRS_STACK_SIZE
	.align		4
.L_29:
        /*00b8*/ 	.byte	0x04, 0x1e
        /*00ba*/ 	.short	(.L_31 - .L_30)
.L_30:
        /*00bc*/ 	.word	0x00000000


	//----- nvinfo : EIATTR_CBANK_PARAM_SIZE
	.align		4
.L_31:
        /*00c0*/ 	.byte	0x03, 0x19
        /*00c2*/ 	.short	0x0038


	//----- nvinfo : EIATTR_PARAM_CBANK
	.align		4
        /*00c4*/ 	.byte	0x04, 0x0a
        /*00c6*/ 	.short	(.L_33 - .L_32)
	.align		4
.L_32:
        /*00c8*/ 	.word	index@(.nv.constant0.flash_attention_k)
        /*00cc*/ 	.short	0x0380
        /*00ce*/ 	.short	0x0038


	//----- nvinfo : EIATTR_SW_WAR
	.align		4
.L_33:
        /*00d0*/ 	.byte	0x04, 0x36
        /*00d2*/ 	.short	(.L_35 - .L_34)
.L_34:
        /*00d4*/ 	.word	0x00000008
.L_35:


//--------------------- .nv.callgraph             --------------------------
	.section	.nv.callgraph,"",@"SHT_CUDA_CALLGRAPH"
	.align	4
	.sectionentsize	8
	.align		4
        /*0000*/ 	.word	0x00000000
	.align		4
        /*0004*/ 	.word	0xffffffff
	.align		4
        /*0008*/ 	.word	0x00000000
	.align		4
        /*000c*/ 	.word	0xfffffffe
	.align		4
        /*0010*/ 	.word	0x00000000
	.align		4
        /*0014*/ 	.word	0xfffffffd
	.align		4
        /*0018*/ 	.word	0x00000000
	.align		4
        /*001c*/ 	.word	0xfffffffc


//--------------------- .text.flash_attention_k   --------------------------
	.section	.text.flash_attention_k,"ax",@progbits
	.align	128
        .global         flash_attention_k
        .type           flash_attention_k,@function
        .size           flash_attention_k,(.L_x_96 - flash_attention_k)
        .other          flash_attention_k,@"STO_CUDA_ENTRY STV_DEFAULT"
flash_attention_k:
.text.flash_attention_k:
[----:B------:R-:W0:Y:S08]  /*0000*/  LDC R1, c[0x0][0x37c] ;  /* 0x0000df00ff017b82 */ /* 0x000e300000000800 */
[----:B------:R-:W1:Y:S01]  /*0010*/  LDC R0, c[0x0][0x3b0] ;  /* 0x0000ec00ff007b82 */ /* 0x000e620000000800 */
[----:B0-----:R-:W-:Y:S02]  /*0020*/  IADD3 R1, PT, PT, R1, -0x20, RZ ;  /* 0xffffffe001017810 */ /* 0x001fe40007ffe0ff */
[----:B-1----:R-:W-:-:S13]  /*0030*/  ISETP.GE.AND P0, PT, R0, 0x1, PT ;  /* 0x000000010000780c */ /* 0x002fda0003f06270 */
[----:B------:R-:W-:Y:S05]  /*0040*/  @!P0 EXIT ;  /* 0x000000000000894d */ /* 0x000fea0003800000 */
[----:B------:R-:W0:Y:S01]  /*0050*/  S2R R12, SR_TID.Y ;  /* 0x00000000000c7919 */ /* 0x000e220000002200 */
[----:B------:R-:W-:Y:S01]  /*0060*/  HFMA2 R153, -RZ, RZ, 0, 0 ;  /* 0x00000000ff997431 */ /* 0x000fe200000001ff */
[----:B------:R-:W1:Y:S01]  /*0070*/  LDCU.64 UR8, c[0x0][0x358] ;  /* 0x00006b00ff0877ac */ /* 0x000e620008000a00 */
[----:B------:R-:W2:Y:S05]  /*0080*/  S2R R0, SR_TID.X ;  /* 0x0000000000007919 */ /* 0x000eaa0000002100 */
.L_x_83:
[----:B0-----:R-:W-:Y:S01]  /*0090*/  ISETP.GT.U32.AND P0, PT, R12, 0x1f, PT ;  /* 0x0000001f0c00780c */ /* 0x001fe20003f04070 */
[----:B------:R-:W-:-:S12]  /*00a0*/  BSSY.RECONVERGENT B0, `(.L_x_0) ;  /* 0x0000027000007945 */ /* 0x000fd80003800200 */
[----:B-1234-:R-:W-:Y:S05]  /*00b0*/  @P0 BRA `(.L_x_1) ;  /* 0x0000000000940947 */ /* 0x01efea0003800000 */
[----:B------:R-:W-:Y:S01]  /*00c0*/  SHF.L.U32 R3, R153, 0xc, RZ ;  /* 0x0000000c99037819 */ /* 0x000fe200000006ff */
[----:B------:R-:W-:Y:S01]  /*00d0*/  BSSY.RECONVERGENT B1, `(.L_x_2) ;  /* 0x0000021000017945 */ /* 0x000fe20003800200 */
[----:B------:R-:W-:Y:S02]  /*00e0*/  MOV R6, R12 ;  /* 0x0000000c00067202 */ /* 0x000fe40000000f00 */
[----:B--2---:R-:W-:-:S07]  /*00f0*/  LOP3.LUT R11, R0, R3, RZ, 0xfc, !PT ;  /* 0x00000003000b7212 */ /* 0x004fce00078efcff */
.L_x_6:
[----:B------:R-:W-:Y:S01]  /*0100*/  ISETP.GT.U32.AND P0, PT, R0, 0x7f, PT ;  /* 0x0000007f0000780c */ /* 0x000fe20003f04070 */
[----:B------:R-:W-:-:S12]  /*0110*/  BSSY.RECONVERGENT B2, `(.L_x_3) ;  /* 0x0000018000027945 */ /* 0x000fd80003800200 */
[----:B------:R-:W-:Y:S05]  /*0120*/  @P0 BRA `(.L_x_4) ;  /* 0x0000000000580947 */ /* 0x000fea0003800000 */
[----:B------:R-:W0:Y:S01]  /*0130*/  S2UR UR5, SR_CgaCtaId ;  /* 0x00000000000579c3 */ /* 0x000e220000008800 */
[----:B------:R-:W-:Y:S01]  /*0140*/  UMOV UR4, 0x400 ;  /* 0x0000040000047882 */ /* 0x000fe20000000000 */
[C---:B------:R-:W-:Y:S02]  /*0150*/  LOP3.LUT R2, R6.reuse, 0xffffffe0, RZ, 0xc0, !PT ;  /* 0xffffffe006027812 */ /* 0x040fe400078ec0ff */
[----:B------:R-:W-:Y:S02]  /*0160*/  LEA R9, R6, R11, 0x7 ;  /* 0x0000000b06097211 */ /* 0x000fe400078e38ff */
[----:B------:R-:W-:Y:S01]  /*0170*/  MOV R8, R0 ;  /* 0x0000000000087202 */ /* 0x000fe20000000f00 */
[----:B------:R-:W-:Y:S01]  /*0180*/  IMAD.IADD R13, R1, 0x1, R2 ;  /* 0x00000001010d7824 */ /* 0x000fe200078e0202 */
[----:B------:R-:W2:Y:S01]  /*0190*/  LDC.64 R4, c[0x0][0x390] ;  /* 0x0000e400ff047b82 */ /* 0x000ea20000000a00 */
[----:B0-----:R-:W-:-:S06]  /*01a0*/  ULEA UR4, UR5, UR4, 0x18 ;  /* 0x0000000405047291 */ /* 0x001fcc000f8ec0ff */
[----:B------:R-:W-:-:S04]  /*01b0*/  LEA R3, R0, UR4, 0x2 ;  /* 0x0000000400037c11 */ /* 0x000fc8000f8e10ff */
[----:B------:R-:W-:-:S07]  /*01c0*/  LEA R7, R6, R3, 0x9 ;  /* 0x0000000306077211 */ /* 0x000fce00078e48ff */
.L_x_5:
[----:B--2---:R-:W-:-:S06]  /*01d0*/  IMAD.WIDE R2, R9, 0x4, R4 ;  /* 0x0000000409027825 */ /* 0x004fcc00078e0204 */
[----:B-1----:R-:W2:Y:S01]  /*01e0*/  LDG.E R2, desc[UR8][R2.64] ;  /* 0x0000000802027981 */ /* 0x002ea2000c1e1900 */
[----:B------:R-:W0:Y:S01]  /*01f0*/  LDC R12, c[0x0][0x360] ;  /* 0x0000d800ff0c7b82 */ /* 0x000e220000000800 */
[----:B------:R-:W-:-:S04]  /*0200*/  SHF.R.U32.HI R10, RZ, 0x4, R8 ;  /* 0x00000004ff0a7819 */ /* 0x000fc80000011608 */
[----:B------:R-:W-:-:S05]  /*0210*/  LEA R10, R10, R13, 0x2 ;  /* 0x0000000d0a0a7211 */ /* 0x000fca00078e10ff */
[----:B------:R-:W-:Y:S01]  /*0220*/  STL [R10], RZ ;  /* 0x000000ff0a007387 */ /* 0x000fe20000100800 */
[C---:B0-----:R-:W-:Y:S02]  /*0230*/  IADD3 R8, PT, PT, R12.reuse, R8, RZ ;  /* 0x000000080c087210 */ /* 0x041fe40007ffe0ff */
[----:B------:R-:W-:Y:S02]  /*0240*/  IADD3 R9, PT, PT, R12, R9, RZ ;  /* 0x000000090c097210 */ /* 0x000fe40007ffe0ff */
[----:B------:R-:W-:Y:S01]  /*0250*/  ISETP.GE.U32.AND P0, PT, R8, 0x80, PT ;  /* 0x000000800800780c */ /* 0x000fe20003f06070 */
[----:B--2---:R0:W-:Y:S02]  /*0260*/  STS [R7], R2 ;  /* 0x0000000207007388 */ /* 0x0041e40000000800 */
[----:B0-----:R-:W-:-:S10]  /*0270*/  LEA R7, R12, R7, 0x2 ;  /* 0x000000070c077211 */ /* 0x001fd400078e10ff */
[----:B------:R-:W-:Y:S05]  /*0280*/  @!P0 BRA `(.L_x_5) ;  /* 0xfffffffc00d08947 */ /* 0x000fea000383ffff */
.L_x_4:
[----:B-1----:R-:W-:Y:S05]  /*0290*/  BSYNC.RECONVERGENT B2 ;  /* 0x0000000000027941 */ /* 0x002fea0003800200 */
.L_x_3:
[----:B------:R-:W0:Y:S02]  /*02a0*/  LDCU UR4, c[0x0][0x364] ;  /* 0x00006c80ff0477ac */ /* 0x000e240008000800 */
[----:B0-----:R-:W-:-:S04]  /*02b0*/  IADD3 R6, PT, PT, R6, UR4, RZ ;  /* 0x0000000406067c10 */ /* 0x001fc8000fffe0ff */
[----:B------:R-:W-:-:S13]  /*02c0*/  ISETP.GE.U32.AND P0, PT, R6, 0x20, PT ;  /* 0x000000200600780c */ /* 0x000fda0003f06070 */
[----:B------:R-:W-:Y:S05]  /*02d0*/  @!P0 BRA `(.L_x_6) ;  /* 0xfffffffc00888947 */ /* 0x000fea000383ffff */
[----:B------:R-:W-:Y:S05]  /*02e0*/  BSYNC.RECONVERGENT B1 ;  /* 0x0000000000017941 */ /* 0x000fea0003800200 */
.L_x_2:
[----:B------:R-:W-:Y:S02]  /*02f0*/  HFMA2 R11, -RZ, RZ, 0, 0 ;  /* 0x00000000ff0b7431 */ /* 0x000fe400000001ff */
[----:B------:R-:W-:-:S07]  /*0300*/  IMAD.MOV.U32 R152, RZ, RZ, -0x800000 ;  /* 0xff800000ff987424 */ /* 0x000fce00078e00ff */
.L_x_1:
[----:B-1----:R-:W-:Y:S05]  /*0310*/  BSYNC.RECONVERGENT B0 ;  /* 0x0000000000007941 */ /* 0x002fea0003800200 */
.L_x_0:
[----:B------:R-:W0:Y:S02]  /*0320*/  LDCU UR4, c[0x0][0x3b4] ;  /* 0x00007680ff0477ac */ /* 0x000e240008000800 */
[----:B0-----:R-:W-:Y:S01]  /*0330*/  UISETP.GE.AND UP0, UPT, UR4, 0x1, UPT ;  /* 0x000000010400788c */ /* 0x001fe2000bf06270 */
[----:B------:R-:W-:Y:S08]  /*0340*/  BAR.SYNC.DEFER_BLOCKING 0x0 ;  /* 0x0000000000007b1d */ /* 0x000ff00000010000 */
[----:B------:R-:W-:Y:S05]  /*0350*/  BRA.U !UP0, `(.L_x_7) ;  /* 0x00000031083c7547 */ /* 0x000fea000b800000 */
[----:B------:R-:W-:-:S07]  /*0360*/  MOV R10, RZ ;  /* 0x000000ff000a7202 */ /* 0x000fce0000000f00 */
.L_x_74:
[----:B0-----:R-:W0:Y:S01]  /*0370*/  S2R R3, SR_TID.Y ;  /* 0x0000000000037919 */ /* 0x001e220000002200 */
[----:B------:R-:W-:Y:S01]  /*0380*/  BSSY.RECONVERGENT B0, `(.L_x_8) ;  /* 0x0000027000007945 */ /* 0x000fe20003800200 */
[----:B-12---:R-:W1:Y:S01]  /*0390*/  S2R R0, SR_TID.X ;  /* 0x0000000000007919 */ /* 0x006e620000002100 */
[----:B0-----:R-:W-:Y:S02]  /*03a0*/  ISETP.GT.U32.AND P0, PT, R3, 0xf, PT ;  /* 0x0000000f0300780c */ /* 0x001fe40003f04070 */
[----:B-1----:R-:W-:-:S11]  /*03b0*/  MOV R2, R0 ;  /* 0x0000000000027202 */ /* 0x002fd60000000f00 */
[----:B---3--:R-:W-:Y:S05]  /*03c0*/  @P0 BRA `(.L_x_9) ;  /* 0x0000000000880947 */ /* 0x008fea0003800000 */
.L_x_13:
[----:B------:R-:W-:Y:S01]  /*03d0*/  ISETP.GT.U32.AND P0, PT, R2, 0x7f, PT ;  /* 0x0000007f0200780c */ /* 0x000fe20003f04070 */
[----:B------:R-:W-:-:S12]  /*03e0*/  BSSY.RECONVERGENT B1, `(.L_x_10) ;  /* 0x000001c000017945 */ /* 0x000fd80003800200 */
[----:B0-----:R-:W-:Y:S05]  /*03f0*/  @P0 BRA `(.L_x_11) ;  /* 0x0000000000680947 */ /* 0x001fea0003800000 */
[----:B------:R-:W0:Y:S01]  /*0400*/  S2UR UR6, SR_CgaCtaId ;  /* 0x00000000000679c3 */ /* 0x000e220000008800 */
[----:B------:R-:W-:Y:S01]  /*0410*/  UMOV UR5, 0x400 ;  /* 0x0000040000057882 */ /* 0x000fe20000000000 */
[----:B------:R-:W-:Y:S01]  /*0420*/  LEA R4, R10, R3, 0x4 ;  /* 0x000000030a047211 */ /* 0x000fe200078e20ff */
[----:B------:R-:W-:Y:S01]  /*0430*/  UIADD3 UR4, UPT, UPT, UR5, 0x4000, URZ ;  /* 0x0000400005047890 */ /* 0x000fe2000fffe0ff */
[----:B------:R-:W-:Y:S01]  /*0440*/  MOV R14, R2 ;  /* 0x00000002000e7202 */ /* 0x000fe20000000f00 */
[----:B------:R-:W-:Y:S01]  /*0450*/  UIADD3 UR5, UPT, UPT, UR5, 0x6000, URZ ;  /* 0x0000600005057890 */ /* 0x000fe2000fffe0ff */
[----:B------:R-:W-:Y:S02]  /*0460*/  SHF.L.U32 R19, R4, 0x7, RZ ;  /* 0x0000000704137819 */ /* 0x000fe400000006ff */
[----:B------:R-:W1:Y:S08]  /*0470*/  LDC.64 R8, c[0x0][0x398] ;  /* 0x0000e600ff087b82 */ /* 0x000e700000000a00 */
[----:B------:R-:W2:Y:S01]  /*0480*/  LDC.64 R12, c[0x0][0x3a0] ;  /* 0x0000e800ff0c7b82 */ /* 0x000ea20000000a00 */
[----:B0-----:R-:W-:-:S02]  /*0490*/  ULEA UR4, UR6, UR4, 0x18 ;  /* 0x0000000406047291 */ /* 0x001fc4000f8ec0ff */
[----:B------:R-:W-:-:S04]  /*04a0*/  ULEA UR5, UR6, UR5, 0x18 ;  /* 0x0000000506057291 */ /* 0x000fc8000f8ec0ff */
[C---:B------:R-:W-:Y:S02]  /*04b0*/  LEA R21, R3.reuse, UR4, 0x9 ;  /* 0x0000000403157c11 */ /* 0x040fe4000f8e48ff */
[----:B------:R-:W-:-:S07]  /*04c0*/  LEA R23, R3, UR5, 0x9 ;  /* 0x0000000503177c11 */ /* 0x000fce000f8e48ff */
.L_x_12:
[----:B------:R-:W-:-:S04]  /*04d0*/  IMAD.IADD R7, R19, 0x1, R14 ;  /* 0x0000000113077824 */ /* 0x000fc800078e020e */
[----:B01----:R-:W-:-:S04]  /*04e0*/  IMAD.WIDE R4, R7, 0x4, R8 ;  /* 0x0000000407047825 */ /* 0x003fc800078e0208 */
[----:B--2---:R-:W-:Y:S02]  /*04f0*/  IMAD.WIDE R6, R7, 0x4, R12 ;  /* 0x0000000407067825 */ /* 0x004fe400078e020c */
[----:B------:R-:W2:Y:S04]  /*0500*/  LDG.E R4, desc[UR8][R4.64] ;  /* 0x0000000804047981 */ /* 0x000ea8000c1e1900 */
[----:B------:R-:W3:Y:S01]  /*0510*/  LDG.E R6, desc[UR8][R6.64] ;  /* 0x0000000806067981 */ /* 0x000ee2000c1e1900 */
[----:B------:R-:W0:Y:S01]  /*0520*/  LDCU UR4, c[0x0][0x360] ;  /* 0x00006c00ff0477ac */ /* 0x000e220008000800 */
[C---:B------:R-:W-:Y:S02]  /*0530*/  LEA R15, R14.reuse, R21, 0x2 ;  /* 0x000000150e0f7211 */ /* 0x040fe400078e10ff */
[----:B------:R-:W-:-:S02]  /*0540*/  LEA R17, R14, R23, 0x2 ;  /* 0x000000170e117211 */ /* 0x000fc400078e10ff */
[----:B0-----:R-:W-:-:S04]  /*0550*/  IADD3 R14, PT, PT, R14, UR4, RZ ;  /* 0x000000040e0e7c10 */ /* 0x001fc8000fffe0ff */
[----:B------:R-:W-:Y:S01]  /*0560*/  ISETP.GE.U32.AND P0, PT, R14, 0x80, PT ;  /* 0x000000800e00780c */ /* 0x000fe20003f06070 */
[----:B--2---:R0:W-:Y:S04]  /*0570*/  STS [R15], R4 ;  /* 0x000000040f007388 */ /* 0x0041e80000000800 */
[----:B---3--:R0:W-:Y:S08]  /*0580*/  STS [R17], R6 ;  /* 0x0000000611007388 */ /* 0x0081f00000000800 */
[----:B------:R-:W-:Y:S05]  /*0590*/  @!P0 BRA `(.L_x_12) ;  /* 0xfffffffc00cc8947 */ /* 0x000fea000383ffff */
.L_x_11:
[----:B------:R-:W-:Y:S05]  /*05a0*/  BSYNC.RECONVERGENT B1 ;  /* 0x0000000000017941 */ /* 0x000fea0003800200 */
.L_x_10:
[----:B------:R-:W1:Y:S02]  /*05b0*/  LDCU UR4, c[0x0][0x364] ;  /* 0x00006c80ff0477ac */ /* 0x000e640008000800 */
[----:B-1----:R-:W-:-:S04]  /*05c0*/  IADD3 R3, PT, PT, R3, UR4, RZ ;  /* 0x0000000403037c10 */ /* 0x002fc8000fffe0ff */
[----:B------:R-:W-:-:S13]  /*05d0*/  ISETP.GE.U32.AND P0, PT, R3, 0x10, PT ;  /* 0x000000100300780c */ /* 0x000fda0003f06070 */
[----:B------:R-:W-:Y:S05]  /*05e0*/  @!P0 BRA `(.L_x_13) ;  /* 0xfffffffc00788947 */ /* 0x000fea000383ffff */
.L_x_9:
[----:B------:R-:W-:Y:S05]  /*05f0*/  BSYNC.RECONVERGENT B0 ;  /* 0x0000000000007941 */ /* 0x000fea0003800200 */
.L_x_8:
[----:B------:R-:W-:Y:S01]  /*0600*/  BAR.SYNC.DEFER_BLOCKING 0x0 ;  /* 0x0000000000007b1d */ /* 0x000fe20000010000 */
[----:B------:R-:W-:-:S05]  /*0610*/  ISETP.GT.U32.AND P0, PT, R2, 0x1f, PT ;  /* 0x0000001f0200780c */ /* 0x000fca0003f04070 */
[----:B------:R-:W1:Y:S01]  /*0620*/  LDCU UR5, c[0x0][0x3a8] ;  /* 0x00007500ff0577ac */ /* 0x000e620008000800 */
[----:B------:R-:W-:Y:S07]  /*0630*/  BSSY.RECONVERGENT B0, `(.L_x_14) ;  /* 0x00000dc000007945 */ /* 0x000fee0003800200 */
[----:B------:R-:W-:Y:S05]  /*0640*/  @P0 BRA `(.L_x_15) ;  /* 0x0000000c00680947 */ /* 0x000fea0003800000 */
.L_x_19:
[----:B--2---:R-:W2:Y:S01]  /*0650*/  S2R R9, SR_TID.Y ;  /* 0x0000000000097919 */ /* 0x004ea20000002200 */
[----:B------:R-:W-:Y:S01]  /*0660*/  BSSY.RECONVERGENT B1, `(.L_x_16) ;  /* 0x00000d4000017945 */ /* 0x000fe20003800200 */
[----:B--2---:R-:W-:-:S13]  /*0670*/  ISETP.GT.U32.AND P0, PT, R9, 0xf, PT ;  /* 0x0000000f0900780c */ /* 0x004fda0003f04070 */
[----:B------:R-:W-:Y:S05]  /*0680*/  @P0 BRA `(.L_x_17) ;  /* 0x0000000c00440947 */ /* 0x000fea0003800000 */
[----:B------:R-:W2:Y:S01]  /*0690*/  S2R R138, SR_CgaCtaId ;  /* 0x00000000008a7919 */ /* 0x000ea20000008800 */
[----:B------:R-:W-:-:S05]  /*06a0*/  MOV R8, 0x400 ;  /* 0x0000040000087802 */ /* 0x000fca0000000f00 */
[----:B------:R-:W-:Y:S01]  /*06b0*/  VIADD R139, R8, 0x4000 ;  /* 0x00004000088b7836 */ /* 0x000fe20000000000 */
[----:B--2---:R-:W-:-:S04]  /*06c0*/  LEA R3, R138, R8, 0x18 ;  /* 0x000000088a037211 */ /* 0x004fc800078ec0ff */
[----:B------:R-:W-:Y:S02]  /*06d0*/  LEA R136, R2, R3, 0x9 ;  /* 0x0000000302887211 */ /* 0x000fe400078e48ff */
[----:B------:R-:W-:-:S03]  /*06e0*/  IADD3 R3, PT, PT, R8, 0x8000, RZ ;  /* 0x0000800008037810 */ /* 0x000fc60007ffe0ff */
[----:B0-----:R0:W2:Y:S01]  /*06f0*/  LDS.128 R4, [R136] ;  /* 0x0000000088047984 */ /* 0x0010a20000000c00 */
[C---:B------:R-:W-:Y:S02]  /*0700*/  LEA R137, R138.reuse, R3, 0x18 ;  /* 0x000000038a897211 */ /* 0x040fe400078ec0ff */
[----:B------:R-:W-:Y:S01]  /*0710*/  LEA R3, R138, R139, 0x18 ;  /* 0x0000008b8a037211 */ /* 0x000fe200078ec0ff */
[----:B------:R0:W3:Y:S01]  /*0720*/  LDS.128 R132, [R136+0x10] ;  /* 0x0000100088847984 */ /* 0x0000e20000000c00 */
[----:B------:R-:W-:-:S03]  /*0730*/  LEA R8, R2, R137, 0x6 ;  /* 0x0000008902087211 */ /* 0x000fc600078e30ff */
[----:B------:R0:W4:Y:S04]  /*0740*/  LDS.128 R128, [R136+0x20] ;  /* 0x0000200088807984 */ /* 0x0001280000000c00 */
[----:B------:R0:W0:Y:S04]  /*0750*/  LDS.128 R124, [R136+0x30] ;  /* 0x00003000887c7984 */ /* 0x0000280000000c00 */
        /* <DEDUP_REMOVED lines=27> */
[----:B--234-:R0:W0:Y:S02]  /*0910*/  LDS.128 R12, [R136+0x1f0] ;  /* 0x0001f000880c7984 */ /* 0x01c0240000000c00 */
.L_x_18:
[----:B------:R-:W-:Y:S01]  /*0920*/  LEA R154, R9, R3, 0x9 ;  /* 0x00000003099a7211 */ /* 0x000fe200078e48ff */
[----:B--2---:R-:W2:Y:S04]  /*0930*/  LDCU UR4, c[0x0][0x364] ;  /* 0x00006c80ff0477ac */ /* 0x004ea80008000800 */
[----:B------:R-:W3:Y:S04]  /*0940*/  LDS.128 R144, [R154] ;  /* 0x000000009a907984 */ /* 0x000ee80000000c00 */
[----:B0-----:R-:W0:Y:S04]  /*0950*/  LDS.128 R136, [R154+0x10] ;  /* 0x000010009a887984 */ /* 0x001e280000000c00 */
[----:B------:R-:W4:Y:S01]  /*0960*/  LDS.128 R140, [R154+0x20] ;  /* 0x000020009a8c7984 */ /* 0x000f220000000c00 */
[----:B---3--:R-:W-:-:S04]  /*0970*/  FFMA R144, R4, R144, RZ ;  /* 0x0000009004907223 */ /* 0x008fc800000000ff */
[----:B------:R-:W-:-:S04]  /*0980*/  FFMA R145, R5, R145, R144 ;  /* 0x0000009105917223 */ /* 0x000fc80000000090 */
[----:B------:R-:W-:-:S04]  /*0990*/  FFMA R146, R6, R146, R145 ;  /* 0x0000009206927223 */ /* 0x000fc80000000091 */
[----:B------:R-:W-:Y:S02]  /*09a0*/  FFMA R149, R7, R147, R146 ;  /* 0x0000009307957223 */ /* 0x000fe40000000092 */
[----:B------:R-:W3:Y:S02]  /*09b0*/  LDS.128 R144, [R154+0x30] ;  /* 0x000030009a907984 */ /* 0x000ee40000000c00 */
[----:B0-----:R-:W-:-:S04]  /*09c0*/  FFMA R136, R132, R136, R149 ;  /* 0x0000008884887223 */ /* 0x001fc80000000095 */
[----:B------:R-:W-:-:S04]  /*09d0*/  FFMA R137, R133, R137, R136 ;  /* 0x0000008985897223 */ /* 0x000fc80000000088 */
[----:B------:R-:W-:-:S04]  /*09e0*/  FFMA R138, R134, R138, R137 ;  /* 0x0000008a868a7223 */ /* 0x000fc80000000089 */
[----:B------:R-:W-:Y:S02]  /*09f0*/  FFMA R149, R135, R139, R138 ;  /* 0x0000008b87957223 */ /* 0x000fe4000000008a */
[----:B------:R-:W0:Y:S02]  /*0a00*/  LDS.128 R136, [R154+0x40] ;  /* 0x000040009a887984 */ /* 0x000e240000000c00 */
[----:B----4-:R-:W-:-:S04]  /*0a10*/  FFMA R140, R128, R140, R149 ;  /* 0x0000008c808c7223 */ /* 0x010fc80000000095 */
[----:B------:R-:W-:-:S04]  /*0a20*/  FFMA R141, R129, R141, R140 ;  /* 0x0000008d818d7223 */ /* 0x000fc8000000008c */
[----:B------:R-:W-:-:S04]  /*0a30*/  FFMA R142, R130, R142, R141 ;  /* 0x0000008e828e7223 */ /* 0x000fc8000000008d */
[----:B------:R-:W-:Y:S02]  /*0a40*/  FFMA R149, R131, R143, R142 ;  /* 0x0000008f83957223 */ /* 0x000fe4000000008e */
[----:B------:R-:W4:Y:S02]  /*0a50*/  LDS.128 R140, [R154+0x50] ;  /* 0x000050009a8c7984 */ /* 0x000f240000000c00 */
[----:B---3--:R-:W-:-:S04]  /*0a60*/  FFMA R144, R124, R144, R149 ;  /* 0x000000907c907223 */ /* 0x008fc80000000095 */
        /* <DEDUP_REMOVED lines=124> */
[----:B0-----:R-:W-:Y:S02]  /*1230*/  FFMA R136, R24, R136, R149 ;  /* 0x0000008818887223 */ /* 0x001fe40000000095 */
[----:B------:R-:W0:Y:S02]  /*1240*/  LDS.128 R148, [R154+0x1f0] ;  /* 0x0001f0009a947984 */ /* 0x000e240000000c00 */
[----:B------:R-:W-:-:S04]  /*1250*/  FFMA R137, R25, R137, R136 ;  /* 0x0000008919897223 */ /* 0x000fc80000000088 */
[----:B------:R-:W-:Y:S01]  /*1260*/  FFMA R138, R26, R138, R137 ;  /* 0x0000008a1a8a7223 */ /* 0x000fe20000000089 */
[C---:B------:R-:W-:Y:S02]  /*1270*/  LEA R137, R9.reuse, R8, 0x2 ;  /* 0x0000000809897211 */ /* 0x040fe400078e10ff */
[----:B--2---:R-:W-:Y:S01]  /*1280*/  IADD3 R9, PT, PT, R9, UR4, RZ ;  /* 0x0000000409097c10 */ /* 0x004fe2000fffe0ff */
[----:B------:R-:W-:-:S03]  /*1290*/  FFMA R139, R27, R139, R138 ;  /* 0x0000008b1b8b7223 */ /* 0x000fc6000000008a */
[----:B------:R-:W-:Y:S01]  /*12a0*/  ISETP.GE.U32.AND P0, PT, R9, 0x10, PT ;  /* 0x000000100900780c */ /* 0x000fe20003f06070 */
[----:B----4-:R-:W-:-:S04]  /*12b0*/  FFMA R140, R20, R140, R139 ;  /* 0x0000008c148c7223 */ /* 0x010fc8000000008b */
[----:B------:R-:W-:-:S04]  /*12c0*/  FFMA R141, R21, R141, R140 ;  /* 0x0000008d158d7223 */ /* 0x000fc8000000008c */
[----:B------:R-:W-:-:S04]  /*12d0*/  FFMA R142, R22, R142, R141 ;  /* 0x0000008e168e7223 */ /* 0x000fc8000000008d */
[----:B------:R-:W-:-:S04]  /*12e0*/  FFMA R143, R23, R143, R142 ;  /* 0x0000008f178f7223 */ /* 0x000fc8000000008e */
[----:B---3--:R-:W-:-:S04]  /*12f0*/  FFMA R144, R16, R144, R143 ;  /* 0x0000009010907223 */ /* 0x008fc8000000008f */
[----:B------:R-:W-:-:S04]  /*1300*/  FFMA R145, R17, R145, R144 ;  /* 0x0000009111917223 */ /* 0x000fc80000000090 */
[----:B------:R-:W-:-:S04]  /*1310*/  FFMA R146, R18, R146, R145 ;  /* 0x0000009212927223 */ /* 0x000fc80000000091 */
[----:B------:R-:W-:-:S04]  /*1320*/  FFMA R147, R19, R147, R146 ;  /* 0x0000009313937223 */ /* 0x000fc80000000092 */
[----:B0-----:R-:W-:-:S04]  /*1330*/  FFMA R148, R12, R148, R147 ;  /* 0x000000940c947223 */ /* 0x001fc80000000093 */
[----:B------:R-:W-:-:S04]  /*1340*/  FFMA R149, R13, R149, R148 ;  /* 0x000000950d957223 */ /* 0x000fc80000000094 */
[----:B------:R-:W-:-:S04]  /*1350*/  FFMA R150, R14, R150, R149 ;  /* 0x000000960e967223 */ /* 0x000fc80000000095 */
[----:B------:R-:W-:-:S04]  /*1360*/  FFMA R150, R15, R151, R150 ;  /* 0x000000970f967223 */ /* 0x000fc80000000096 */
[----:B-1----:R-:W-:-:S05]  /*1370*/  FMUL R150, R150, UR5 ;  /* 0x0000000596967c20 */ /* 0x002fca0008400000 */
[----:B------:R2:W-:Y:S01]  /*1380*/  STS [R137], R150 ;  /* 0x0000009689007388 */ /* 0x0005e20000000800 */
[----:B------:R-:W-:Y:S05]  /*1390*/  @!P0 BRA `(.L_x_18) ;  /* 0xfffffff400608947 */ /* 0x000fea000383ffff */
.L_x_17:
[----:B-1----:R-:W-:Y:S05]  /*13a0*/  BSYNC.RECONVERGENT B1 ;  /* 0x0000000000017941 */ /* 0x002fea0003800200 */
.L_x_16:
[----:B------:R-:W1:Y:S02]  /*13b0*/  LDCU UR4, c[0x0][0x360] ;  /* 0x00006c00ff0477ac */ /* 0x000e640008000800 */
[----:B-1----:R-:W-:-:S04]  /*13c0*/  IADD3 R2, PT, PT, R2, UR4, RZ ;  /* 0x0000000402027c10 */ /* 0x002fc8000fffe0ff */
[----:B------:R-:W-:-:S13]  /*13d0*/  ISETP.GE.U32.AND P0, PT, R2, 0x20, PT ;  /* 0x000000200200780c */ /* 0x000fda0003f06070 */
[----:B------:R-:W-:Y:S05]  /*13e0*/  @!P0 BRA `(.L_x_19) ;  /* 0xfffffff000988947 */ /* 0x000fea000383ffff */
.L_x_15:
[----:B-1----:R-:W-:Y:S05]  /*13f0*/  BSYNC.RECONVERGENT B0 ;  /* 0x0000000000007941 */ /* 0x002fea0003800200 */
.L_x_14:
[----:B------:R-:W1:Y:S01]  /*1400*/  S2R R3, SR_TID.Y ;  /* 0x0000000000037919 */ /* 0x000e620000002200 */
[----:B------:R-:W-:Y:S01]  /*1410*/  BSSY.RECONVERGENT B0, `(.L_x_20) ;  /* 0x00001ff000007945 */ /* 0x000fe20003800200 */
[----:B------:R-:W-:Y:S01]  /*1420*/  BAR.SYNC.DEFER_BLOCKING 0x0 ;  /* 0x0000000000007b1d */ /* 0x000fe20000010000 */
[----:B-1----:R-:W-:-:S13]  /*1430*/  ISETP.GT.U32.AND P0, PT, R3, 0x1f, PT ;  /* 0x0000001f0300780c */ /* 0x002fda0003f04070 */
[----:B------:R-:W-:Y:S05]  /*1440*/  @P0 BRA `(.L_x_21) ;  /* 0x0000001c00ec0947 */ /* 0x000fea0003800000 */
[----:B------:R-:W-:-:S07]  /*1450*/  MOV R7, R152 ;  /* 0x0000009800077202 */ /* 0x000fce0000000f00 */
.L_x_73:
[----:B0-----:R-:W0:Y:S01]  /*1460*/  S2R R4, SR_CgaCtaId ;  /* 0x0000000000047919 */ /* 0x001e220000008800 */
[----:B------:R-:W-:Y:S01]  /*1470*/  MOV R5, 0x400 ;  /* 0x0000040000057802 */ /* 0x000fe20000000f00 */
[----:B------:R-:W-:Y:S01]  /*1480*/  HFMA2 R48, -RZ, RZ, 0.96630859375, -0.0022525787353515625 ;  /* 0x3bbb989dff307431 */ /* 0x000fe200000001ff */
[----:B------:R-:W-:Y:S01]  /*1490*/  MOV R49, 0x437c0000 ;  /* 0x437c000000317802 */ /* 0x000fe20000000f00 */
[----:B------:R-:W-:Y:S02]  /*14a0*/  BSSY.RECONVERGENT B1, `(.L_x_22) ;  /* 0x00000c8000017945 */ /* 0x000fe40003800200 */
[----:B------:R-:W-:-:S05]  /*14b0*/  VIADD R9, R5, 0x8000 ;  /* 0x0000800005097836 */ /* 0x000fca0000000000 */
[----:B0-----:R-:W-:-:S04]  /*14c0*/  LEA R0, R4, R9, 0x18 ;  /* 0x0000000904007211 */ /* 0x001fc800078ec0ff */
[----:B------:R-:W-:-:S05]  /*14d0*/  LEA R0, R3, R0, 0x6 ;  /* 0x0000000003007211 */ /* 0x000fca00078e30ff */
[----:B-123--:R-:W0:Y:S04]  /*14e0*/  LDS.128 R16, [R0] ;  /* 0x0000000000107984 */ /* 0x00ee280000000c00 */
[----:B------:R-:W1:Y:S04]  /*14f0*/  LDS.128 R24, [R0+0x10] ;  /* 0x0000100000187984 */ /* 0x000e680000000c00 */
[----:B------:R-:W3:Y:S04]  /*1500*/  LDS.128 R36, [R0+0x20] ;  /* 0x0000200000247984 */ /* 0x000ee80000000c00 */
[----:B------:R-:W4:Y:S01]  /*1510*/  LDS.128 R12, [R0+0x30] ;  /* 0x00003000000c7984 */ /* 0x000f220000000c00 */
[----:B0-----:R-:W-:-:S04]  /*1520*/  FSETP.GEU.AND P0, PT, R7, R16, PT ;  /* 0x000000100700720b */ /* 0x001fc80003f0e000 */
[----:B------:R-:W-:-:S04]  /*1530*/  FSEL R2, R16, R7, !P0 ;  /* 0x0000000710027208 */ /* 0x000fc80004000000 */
[----:B------:R-:W-:-:S04]  /*1540*/  FSETP.GEU.AND P0, PT, R2, R17, PT ;  /* 0x000000110200720b */ /* 0x000fc80003f0e000 */
[----:B------:R-:W-:-:S04]  /*1550*/  FSEL R9, R17, R2, !P0 ;  /* 0x0000000211097208 */ /* 0x000fc80004000000 */
[----:B------:R-:W-:-:S04]  /*1560*/  FSETP.GEU.AND P0, PT, R9, R18, PT ;  /* 0x000000120900720b */ /* 0x000fc80003f0e000 */
[----:B------:R-:W-:-:S04]  /*1570*/  FSEL R2, R18, R9, !P0 ;  /* 0x0000000912027208 */ /* 0x000fc80004000000 */
[----:B------:R-:W-:-:S04]  /*1580*/  FSETP.GEU.AND P0, PT, R2, R19, PT ;  /* 0x000000130200720b */ /* 0x000fc80003f0e000 */
[----:B------:R-:W-:-:S04]  /*1590*/  FSEL R9, R19, R2, !P0 ;  /* 0x0000000213097208 */ /* 0x000fc80004000000 */
[----:B-1----:R-:W-:-:S04]  /*15a0*/  FSETP.GEU.AND P0, PT, R9, R24, PT ;  /* 0x000000180900720b */ /* 0x002fc80003f0e000 */
[----:B------:R-:W-:-:S04]  /*15b0*/  FSEL R2, R24, R9, !P0 ;  /* 0x0000000918027208 */ /* 0x000fc80004000000 */
[----:B------:R-:W-:-:S04]  /*15c0*/  FSETP.GEU.AND P0, PT, R2, R25, PT ;  /* 0x000000190200720b */ /* 0x000fc80003f0e000 */
[----:B------:R-:W-:-:S04]  /*15d0*/  FSEL R9, R25, R2, !P0 ;  /* 0x0000000219097208 */ /* 0x000fc80004000000 */
[----:B------:R-:W-:-:S04]  /*15e0*/  FSETP.GEU.AND P0, PT, R9, R26, PT ;  /* 0x0000001a0900720b */ /* 0x000fc80003f0e000 */
[----:B------:R-:W-:-:S04]  /*15f0*/  FSEL R2, R26, R9, !P0 ;  /* 0x000000091a027208 */ /* 0x000fc80004000000 */
[----:B------:R-:W-:-:S04]  /*1600*/  FSETP.GEU.AND P0, PT, R2, R27, PT ;  /* 0x0000001b0200720b */ /* 0x000fc80003f0e000 */
[----:B------:R-:W-:-:S04]  /*1610*/  FSEL R9, R27, R2, !P0 ;  /* 0x000000021b097208 */ /* 0x000fc80004000000 */
[----:B---3--:R-:W-:-:S04]  /*1620*/  FSETP.GEU.AND P0, PT, R9, R36, PT ;  /* 0x000000240900720b */ /* 0x008fc80003f0e000 */
[----:B------:R-:W-:-:S04]  /*1630*/  FSEL R2, R36, R9, !P0 ;  /* 0x0000000924027208 */ /* 0x000fc80004000000 */
[----:B------:R-:W-:-:S04]  /*1640*/  FSETP.GEU.AND P0, PT, R2, R37, PT ;  /* 0x000000250200720b */ /* 0x000fc80003f0e000 */
[----:B------:R-:W-:-:S04]  /*1650*/  FSEL R9, R37, R2, !P0 ;  /* 0x0000000225097208 */ /* 0x000fc80004000000 */
[----:B------:R-:W-:-:S04]  /*1660*/  FSETP.GEU.AND P0, PT, R9, R38, PT ;  /* 0x000000260900720b */ /* 0x000fc80003f0e000 */
[----:B------:R-:W-:-:S04]  /*1670*/  FSEL R2, R38, R9, !P0 ;  /* 0x0000000926027208 */ /* 0x000fc80004000000 */
[----:B------:R-:W-:-:S04]  /*1680*/  FSETP.GEU.AND P0, PT, R2, R39, PT ;  /* 0x000000270200720b */ /* 0x000fc80003f0e000 */
[----:B------:R-:W-:-:S04]  /*1690*/  FSEL R9, R39, R2, !P0 ;  /* 0x0000000227097208 */ /* 0x000fc80004000000 */
[----:B----4-:R-:W-:-:S04]  /*16a0*/  FSETP.GEU.AND P0, PT, R9, R12, PT ;  /* 0x0000000c0900720b */ /* 0x010fc80003f0e000 */
[----:B------:R-:W-:-:S04]  /*16b0*/  FSEL R0, R12, R9, !P0 ;  /* 0x000000090c007208 */ /* 0x000fc80004000000 */
[----:B------:R-:W-:-:S04]  /*16c0*/  FSETP.GEU.AND P0, PT, R0, R13, PT ;  /* 0x0000000d0000720b */ /* 0x000fc80003f0e000 */
[----:B------:R-:W-:-:S04]  /*16d0*/  FSEL R9, R13, R0, !P0 ;  /* 0x000000000d097208 */ /* 0x000fc80004000000 */
[----:B------:R-:W-:-:S04]  /*16e0*/  FSETP.GEU.AND P0, PT, R9, R14, PT ;  /* 0x0000000e0900720b */ /* 0x000fc80003f0e000 */
[----:B------:R-:W-:-:S04]  /*16f0*/  FSEL R152, R14, R9, !P0 ;  /* 0x000000090e987208 */ /* 0x000fc80004000000 */
[----:B------:R-:W-:-:S04]  /*1700*/  FSETP.GEU.AND P0, PT, R152, R15, PT ;  /* 0x0000000f9800720b */ /* 0x000fc80003f0e000 */
[----:B------:R-:W-:-:S05]  /*1710*/  FSEL R152, R15, R152, !P0 ;  /* 0x000000980f987208 */ /* 0x000fca0004000000 */
[C---:B------:R-:W-:Y:S01]  /*1720*/  FADD R6, -R152.reuse, R16 ;  /* 0x0000001098067221 */ /* 0x040fe20000000100 */
[C---:B------:R-:W-:Y:S01]  /*1730*/  FADD R16, -R152.reuse, R17 ;  /* 0x0000001198107221 */ /* 0x040fe20000000100 */
[C---:B------:R-:W-:Y:S01]  /*1740*/  FADD R0, -R152.reuse, R7 ;  /* 0x0000000798007221 */ /* 0x040fe20000000100 */
[----:B------:R-:W-:Y:S01]  /*1750*/  FADD R43, -R152, R13 ;  /* 0x0000000d982b7221 */ /* 0x000fe20000000100 */
[-C--:B------:R-:W-:Y:S01]  /*1760*/  FFMA.SAT R7, R6, R48.reuse, 0.5 ;  /* 0x3f00000006077423 */ /* 0x080fe20000002030 */
[-C--:B------:R-:W-:Y:S01]  /*1770*/  FFMA.SAT R9, R16, R48.reuse, 0.5 ;  /* 0x3f00000010097423 */ /* 0x080fe20000002030 */
[-C--:B------:R-:W-:Y:S01]  /*1780*/  FFMA.SAT R2, R0, R48.reuse, 0.5 ;  /* 0x3f00000000027423 */ /* 0x080fe20000002030 */
[----:B------:R-:W-:Y:S01]  /*1790*/  FADD R21, -R152, R24 ;  /* 0x0000001898157221 */ /* 0x000fe20000000100 */
[-C--:B------:R-:W-:Y:S01]  /*17a0*/  FFMA.RM R8, R7, R49.reuse, 12582913 ;  /* 0x4b40000107087423 */ /* 0x080fe20000004031 */
[-C--:B------:R-:W-:Y:S01]  /*17b0*/  FFMA.RM R17, R9, R49.reuse, 12582913 ;  /* 0x4b40000109117423 */ /* 0x080fe20000004031 */
[-C--:B------:R-:W-:Y:S01]  /*17c0*/  FFMA.RM R2, R2, R49.reuse, 12582913 ;  /* 0x4b40000102027423 */ /* 0x080fe20000004031 */
[C---:B------:R-:W-:Y:S01]  /*17d0*/  FADD R19, -R152.reuse, R19 ;  /* 0x0000001398137221 */ /* 0x040fe20000000100 */
[----:B------:R-:W-:Y:S01]  /*17e0*/  FADD R41, -R152, R12 ;  /* 0x0000000c98297221 */ /* 0x000fe20000000100 */
[----:B------:R-:W-:Y:S01]  /*17f0*/  FADD R13, R17, -12583039 ;  /* 0xcb40007f110d7421 */ /* 0x000fe20000000000 */
[----:B------:R-:W-:Y:S01]  /*1800*/  FADD R7, R2, -12583039 ;  /* 0xcb40007f02077421 */ /* 0x000fe20000000000 */
[----:B------:R-:W-:Y:S01]  /*1810*/  FADD R18, -R152, R18 ;  /* 0x0000001298127221 */ /* 0x000fe20000000100 */
[-C--:B------:R-:W-:Y:S01]  /*1820*/  FFMA.SAT R12, R19, R48.reuse, 0.5 ;  /* 0x3f000000130c7423 */ /* 0x080fe20000002030 */
[----:B------:R-:W-:Y:S01]  /*1830*/  FFMA R13, R16, 1.4426950216293334961, -R13 ;  /* 0x3fb8aa3b100d7823 */ /* 0x000fe2000000080d */
[----:B------:R-:W-:Y:S01]  /*1840*/  FFMA R7, R0, 1.4426950216293334961, -R7 ;  /* 0x3fb8aa3b00077823 */ /* 0x000fe20000000807 */
[----:B------:R-:W-:Y:S01]  /*1850*/  FADD R45, -R152, R14 ;  /* 0x0000000e982d7221 */ /* 0x000fe20000000100 */
[-C--:B------:R-:W-:Y:S01]  /*1860*/  FFMA.RM R20, R12, R49.reuse, 12582913 ;  /* 0x4b4000010c147423 */ /* 0x080fe20000004031 */
[----:B------:R-:W-:Y:S01]  /*1870*/  FFMA R16, R16, 1.925963033500011079e-08, R13 ;  /* 0x32a5706010107823 */ /* 0x000fe2000000000d */
[-C--:B------:R-:W-:Y:S01]  /*1880*/  FFMA.SAT R13, R21, R48.reuse, 0.5 ;  /* 0x3f000000150d7423 */ /* 0x080fe20000002030 */
[----:B------:R-:W-:Y:S01]  /*1890*/  FFMA R7, R0, 1.925963033500011079e-08, R7 ;  /* 0x32a5706000077823 */ /* 0x000fe20000000007 */
[-C--:B------:R-:W-:Y:S01]  /*18a0*/  FFMA.SAT R0, R18, R48.reuse, 0.5 ;  /* 0x3f00000012007423 */ /* 0x080fe20000002030 */
[C---:B------:R-:W-:Y:S01]  /*18b0*/  FADD R23, -R152.reuse, R25 ;  /* 0x0000001998177221 */ /* 0x040fe20000000100 */
[-C--:B------:R-:W-:Y:S01]  /*18c0*/  FFMA.RM R22, R13, R49.reuse, 12582913 ;  /* 0x4b4000010d167423 */ /* 0x080fe20000004031 */
[----:B------:R-:W-:Y:S01]  /*18d0*/  FADD R31, -R152, R36 ;  /* 0x00000024981f7221 */ /* 0x000fe20000000100 */
[-C--:B------:R-:W-:Y:S01]  /*18e0*/  FFMA.RM R14, R0, R49.reuse, 12582913 ;  /* 0x4b400001000e7423 */ /* 0x080fe20000004031 */
[----:B------:R-:W-:Y:S01]  /*18f0*/  FADD R0, R20, -12583039 ;  /* 0xcb40007f14007421 */ /* 0x000fe20000000000 */
[----:B------:R-:W-:Y:S01]  /*1900*/  FADD R12, R22, -12583039 ;  /* 0xcb40007f160c7421 */ /* 0x000fe20000000000 */
[C---:B------:R-:W-:Y:S01]  /*1910*/  FADD R47, -R152.reuse, R15 ;  /* 0x0000000f982f7221 */ /* 0x040fe20000000100 */
[-C--:B------:R-:W-:Y:S01]  /*1920*/  FFMA.SAT R15, R23, R48.reuse, 0.5 ;  /* 0x3f000000170f7423 */ /* 0x080fe20000002030 */
[----:B------:R-:W-:Y:S01]  /*1930*/  FFMA R0, R19, 1.4426950216293334961, -R0 ;  /* 0x3fb8aa3b13007823 */ /* 0x000fe20000000800 */
[----:B------:R-:W-:Y:S01]  /*1940*/  FFMA R12, R21, 1.4426950216293334961, -R12 ;  /* 0x3fb8aa3b150c7823 */ /* 0x000fe2000000080c */
[----:B------:R-:W-:Y:S01]  /*1950*/  FADD R25, -R152, R26 ;  /* 0x0000001a98197221 */ /* 0x000fe20000000100 */
[-C--:B------:R-:W-:Y:S01]  /*1960*/  FFMA.RM R24, R15, R49.reuse, 12582913 ;  /* 0x4b4000010f187423 */ /* 0x080fe20000004031 */
[----:B------:R-:W-:Y:S01]  /*1970*/  FFMA R0, R19, 1.925963033500011079e-08, R0 ;  /* 0x32a5706013007823 */ /* 0x000fe20000000000 */
[----:B------:R-:W-:Y:S01]  /*1980*/  FFMA R12, R21, 1.925963033500011079e-08, R12 ;  /* 0x32a57060150c7823 */ /* 0x000fe2000000000c */
[-C--:B------:R-:W-:Y:S01]  /*1990*/  FFMA.SAT R21, R31, R48.reuse, 0.5 ;  /* 0x3f0000001f157423 */ /* 0x080fe20000002030 */
[----:B------:R-:W-:Y:S01]  /*19a0*/  FADD R26, R24, -12583039 ;  /* 0xcb40007f181a7421 */ /* 0x000fe20000000000 */
[----:B------:R0:W-:Y:S01]  /*19b0*/  MUFU.EX2 R19, R0 ;  /* 0x0000000000137308 */ /* 0x0001e20000000800 */
[----:B------:R-:W-:Y:S01]  /*19c0*/  FADD R33, -R152, R37 ;  /* 0x0000002598217221 */ /* 0x000fe20000000100 */
[-C--:B------:R-:W-:Y:S01]  /*19d0*/  FFMA.RM R32, R21, R49.reuse, 12582913 ;  /* 0x4b40000115207423 */ /* 0x080fe20000004031 */
[C---:B------:R-:W-:Y:S01]  /*19e0*/  FFMA R26, R23.reuse, 1.4426950216293334961, -R26 ;  /* 0x3fb8aa3b171a7823 */ /* 0x040fe2000000081a */
[----:B------:R-:W-:Y:S01]  /*19f0*/  FADD R9, R8, -12583039 ;  /* 0xcb40007f08097421 */ /* 0x000fe20000000000 */
[----:B------:R-:W-:Y:S01]  /*1a00*/  FADD R27, -R152, R27 ;  /* 0x0000001b981b7221 */ /* 0x000fe20000000100 */
[----:B------:R-:W-:Y:S01]  /*1a10*/  FADD R15, R14, -12583039 ;  /* 0xcb40007f0e0f7421 */ /* 0x000fe20000000000 */
[----:B------:R-:W-:Y:S01]  /*1a20*/  FFMA R26, R23, 1.925963033500011079e-08, R26 ;  /* 0x32a57060171a7823 */ /* 0x000fe2000000001a */
[-C--:B------:R-:W-:Y:S01]  /*1a30*/  FFMA.SAT R23, R33, R48.reuse, 0.5 ;  /* 0x3f00000021177423 */ /* 0x080fe20000002030 */
[----:B0-----:R-:W-:Y:S01]  /*1a40*/  FADD R0, R32, -12583039 ;  /* 0xcb40007f20007421 */ /* 0x001fe20000000000 */
[C---:B------:R-:W-:Y:S01]  /*1a50*/  FFMA R9, R6.reuse, 1.4426950216293334961, -R9 ;  /* 0x3fb8aa3b06097823 */ /* 0x040fe20000000809 */
[----:B------:R0:W-:Y:S01]  /*1a60*/  MUFU.EX2 R21, R12 ;  /* 0x0000000c00157308 */ /* 0x0001e20000000800 */
[-C--:B------:R-:W-:Y:S01]  /*1a70*/  FFMA.RM R34, R23, R49.reuse, 12582913 ;  /* 0x4b40000117227423 */ /* 0x080fe20000004031 */
[C---:B------:R-:W-:Y:S01]  /*1a80*/  FFMA R0, R31.reuse, 1.4426950216293334961, -R0 ;  /* 0x3fb8aa3b1f007823 */ /* 0x040fe20000000800 */
[----:B------:R-:W-:Y:S01]  /*1a90*/  FFMA R6, R6, 1.925963033500011079e-08, R9 ;  /* 0x32a5706006067823 */ /* 0x000fe20000000009 */
[C---:B------:R-:W-:Y:S01]  /*1aa0*/  FADD R35, -R152.reuse, R38 ;  /* 0x0000002698237221 */ /* 0x040fe20000000100 */
[----:B------:R-:W-:Y:S01]  /*1ab0*/  FADD R37, -R152, R39 ;  /* 0x0000002798257221 */ /* 0x000fe20000000100 */
[----:B------:R-:W-:Y:S01]  /*1ac0*/  FFMA R31, R31, 1.925963033500011079e-08, R0 ;  /* 0x32a570601f1f7823 */ /* 0x000fe20000000000 */
[-C--:B------:R-:W-:Y:S01]  /*1ad0*/  FFMA.SAT R38, R41, R48.reuse, 0.5 ;  /* 0x3f00000029267423 */ /* 0x080fe20000002030 */
[----:B------:R-:W1:Y:S01]  /*1ae0*/  S2R R0, SR_TID.X ;  /* 0x0000000000007919 */ /* 0x000e620000002100 */
[----:B------:R3:W4:Y:S01]  /*1af0*/  MUFU.EX2 R9, R7 ;  /* 0x0000000700097308 */ /* 0x0007220000000800 */
[----:B0-----:R-:W-:Y:S01]  /*1b00*/  FADD R12, R34, -12583039 ;  /* 0xcb40007f220c7421 */ /* 0x001fe20000000000 */
[----:B------:R-:W-:Y:S01]  /*1b10*/  FFMA R15, R18, 1.4426950216293334961, -R15 ;  /* 0x3fb8aa3b120f7823 */ /* 0x000fe2000000080f */
[-C--:B------:R-:W-:Y:S01]  /*1b20*/  FFMA.SAT R30, R37, R48.reuse, 0.5 ;  /* 0x3f000000251e7423 */ /* 0x080fe20000002030 */
[-C--:B------:R-:W-:Y:S01]  /*1b30*/  FFMA.SAT R28, R35, R48.reuse, 0.5 ;  /* 0x3f000000231c7423 */ /* 0x080fe20000002030 */
[----:B------:R-:W-:Y:S01]  /*1b40*/  FFMA R12, R33, 1.4426950216293334961, -R12 ;  /* 0x3fb8aa3b210c7823 */ /* 0x000fe2000000080c */
[-C--:B------:R-:W-:Y:S01]  /*1b50*/  FFMA.SAT R40, R43, R48.reuse, 0.5 ;  /* 0x3f0000002b287423 */ /* 0x080fe20000002030 */
[-C--:B------:R-:W-:Y:S01]  /*1b60*/  FFMA.SAT R46, R45, R48.reuse, 0.5 ;  /* 0x3f0000002d2e7423 */ /* 0x080fe20000002030 */
[----:B------:R0:W5:Y:S01]  /*1b70*/  MUFU.EX2 R13, R6 ;  /* 0x00000006000d7308 */ /* 0x0001620000000800 */
[-C--:B---3--:R-:W-:Y:S01]  /*1b80*/  FFMA.SAT R7, R27, R48.reuse, 0.5 ;  /* 0x3f0000001b077423 */ /* 0x088fe20000002030 */
[-C--:B------:R-:W-:Y:S01]  /*1b90*/  FFMA.RM R42, R38, R49.reuse, 12582913 ;  /* 0x4b400001262a7423 */ /* 0x080fe20000004031 */
[----:B------:R-:W-:Y:S01]  /*1ba0*/  FFMA R15, R18, 1.925963033500011079e-08, R15 ;  /* 0x32a57060120f7823 */ /* 0x000fe2000000000f */
[-C--:B------:R-:W-:Y:S01]  /*1bb0*/  FFMA.RM R39, R30, R49.reuse, 12582913 ;  /* 0x4b4000011e277423 */ /* 0x080fe20000004031 */
[-C--:B------:R-:W-:Y:S01]  /*1bc0*/  FFMA.RM R29, R7, R49.reuse, 12582913 ;  /* 0x4b400001071d7423 */ /* 0x080fe20000004031 */
[----:B------:R-:W-:Y:S01]  /*1bd0*/  FFMA R33, R33, 1.925963033500011079e-08, R12 ;  /* 0x32a5706021217823 */ /* 0x000fe2000000000c */
[----:B------:R-:W-:Y:S01]  /*1be0*/  FADD R12, R42, -12583039 ;  /* 0xcb40007f2a0c7421 */ /* 0x000fe20000000000 */
[----:B------:R-:W3:Y:S01]  /*1bf0*/  MUFU.EX2 R16, R16 ;  /* 0x0000001000107308 */ /* 0x000ee20000000800 */
[-C--:B0-----:R-:W-:Y:S01]  /*1c00*/  FFMA.SAT R6, R25, R48.reuse, 0.5 ;  /* 0x3f00000019067423 */ /* 0x081fe20000002030 */
[----:B------:R-:W-:Y:S01]  /*1c10*/  FFMA.SAT R48, R47, R48, 0.5 ;  /* 0x3f0000002f307423 */ /* 0x000fe20000002030 */
[----:B------:R-:W-:Y:S01]  /*1c20*/  FADD R30, R29, -12583039 ;  /* 0xcb40007f1d1e7421 */ /* 0x000fe20000000000 */
[-C--:B------:R-:W-:Y:S01]  /*1c30*/  FFMA.RM R36, R28, R49.reuse, 12582913 ;  /* 0x4b4000011c247423 */ /* 0x080fe20000004031 */
[-C--:B------:R-:W-:Y:S01]  /*1c40*/  FFMA.RM R18, R6, R49.reuse, 12582913 ;  /* 0x4b40000106127423 */ /* 0x080fe20000004031 */
[-C--:B------:R-:W-:Y:S01]  /*1c50*/  FFMA.RM R7, R48, R49.reuse, 12582913 ;  /* 0x4b40000130077423 */ /* 0x080fe20000004031 */
[-C--:B------:R-:W-:Y:S01]  /*1c60*/  FFMA.RM R44, R40, R49.reuse, 12582913 ;  /* 0x4b400001282c7423 */ /* 0x080fe20000004031 */
[----:B------:R-:W-:Y:S01]  /*1c70*/  FFMA.RM R6, R46, R49, 12582913 ;  /* 0x4b4000012e067423 */ /* 0x000fe20000004031 */
[----:B------:R-:W-:Y:S01]  /*1c80*/  FADD R28, R18, -12583039 ;  /* 0xcb40007f121c7421 */ /* 0x000fe20000000000 */
[----:B------:R-:W-:Y:S01]  /*1c90*/  FFMA R30, R27, 1.4426950216293334961, -R30 ;  /* 0x3fb8aa3b1b1e7823 */ /* 0x000fe2000000081e */
[----:B------:R-:W-:Y:S01]  /*1ca0*/  FFMA R12, R41, 1.4426950216293334961, -R12 ;  /* 0x3fb8aa3b290c7823 */ /* 0x000fe2000000080c */
[----:B------:R-:W-:Y:S01]  /*1cb0*/  FADD R40, R39, -12583039 ;  /* 0xcb40007f27287421 */ /* 0x000fe20000000000 */
[----:B------:R-:W-:Y:S01]  /*1cc0*/  FADD R46, R7, -12583039 ;  /* 0xcb40007f072e7421 */ /* 0x000fe20000000000 */
[----:B------:R-:W-:Y:S01]  /*1cd0*/  SHF.L.U32 R2, R2, 0x17, RZ ;  /* 0x0000001702027819 */ /* 0x000fe200000006ff */
[----:B------:R-:W0:Y:S01]  /*1ce0*/  MUFU.EX2 R15, R15 ;  /* 0x0000000f000f7308 */ /* 0x000e220000000800 */
[----:B------:R-:W-:Y:S01]  /*1cf0*/  FFMA R28, R25, 1.4426950216293334961, -R28 ;  /* 0x3fb8aa3b191c7823 */ /* 0x000fe2000000081c */
[----:B------:R-:W-:Y:S01]  /*1d00*/  FADD R38, R36, -12583039 ;  /* 0xcb40007f24267421 */ /* 0x000fe20000000000 */
[----:B------:R-:W-:Y:S01]  /*1d10*/  FFMA R30, R27, 1.925963033500011079e-08, R30 ;  /* 0x32a570601b1e7823 */ /* 0x000fe2000000001e */
[----:B------:R-:W-:Y:S01]  /*1d20*/  FFMA R41, R41, 1.925963033500011079e-08, R12 ;  /* 0x32a5706029297823 */ /* 0x000fe2000000000c */
[----:B------:R-:W-:Y:S01]  /*1d30*/  FFMA R40, R37, 1.4426950216293334961, -R40 ;  /* 0x3fb8aa3b25287823 */ /* 0x000fe20000000828 */
[----:B------:R-:W-:Y:S01]  /*1d40*/  FFMA R12, R47, 1.4426950216293334961, -R46 ;  /* 0x3fb8aa3b2f0c7823 */ /* 0x000fe2000000082e */
[----:B------:R-:W-:Y:S01]  /*1d50*/  FFMA R28, R25, 1.925963033500011079e-08, R28 ;  /* 0x32a57060191c7823 */ /* 0x000fe2000000001c */
[----:B------:R-:W-:Y:S01]  /*1d60*/  SHF.L.U32 R8, R8, 0x17, RZ ;  /* 0x0000001708087819 */ /* 0x000fe200000006ff */
[----:B----4-:R-:W-:Y:S01]  /*1d70*/  FMUL R46, R2, R9 ;  /* 0x00000009022e7220 */ /* 0x010fe20000400000 */
[----:B------:R-:W-:Y:S01]  /*1d80*/  FFMA R38, R35, 1.4426950216293334961, -R38 ;  /* 0x3fb8aa3b23267823 */ /* 0x000fe20000000826 */
[----:B------:R-:W4:Y:S01]  /*1d90*/  LDC R9, c[0x0][0x360] ;  /* 0x0000d800ff097b82 */ /* 0x000f220000000800 */
[----:B------:R-:W-:Y:S01]  /*1da0*/  FFMA R40, R37, 1.925963033500011079e-08, R40 ;  /* 0x32a5706025287823 */ /* 0x000fe20000000028 */
[----:B------:R-:W-:Y:S01]  /*1db0*/  SHF.L.U32 R17, R17, 0x17, RZ ;  /* 0x0000001711117819 */ /* 0x000fe200000006ff */
[----:B------:R2:W0:Y:S01]  /*1dc0*/  MUFU.EX2 R23, R26 ;  /* 0x0000001a00177308 */ /* 0x0004220000000800 */
[----:B------:R-:W-:Y:S01]  /*1dd0*/  FFMA R38, R35, 1.925963033500011079e-08, R38 ;  /* 0x32a5706023267823 */ /* 0x000fe20000000026 */
[----:B-----5:R-:W-:Y:S01]  /*1de0*/  FMUL R27, R8, R13 ;  /* 0x0000000d081b7220 */ /* 0x020fe20000400000 */
[----:B-1----:R-:W-:Y:S01]  /*1df0*/  ISETP.GT.U32.AND P0, PT, R0, 0x7f, PT ;  /* 0x0000007f0000780c */ /* 0x002fe20003f04070 */
[----:B---3--:R-:W-:Y:S01]  /*1e00*/  FMUL R35, R17, R16 ;  /* 0x0000001011237220 */ /* 0x008fe20000400000 */
[----:B------:R-:W-:-:S02]  /*1e10*/  IMAD.SHL.U32 R14, R14, 0x800000, RZ ;  /* 0x008000000e0e7824 */ /* 0x000fc400078e00ff */
[----:B------:R-:W-:Y:S01]  /*1e20*/  FFMA R11, R46, R11, R27 ;  /* 0x0000000b2e0b7223 */ /* 0x000fe2000000001b */
[----:B------:R-:W-:Y:S01]  /*1e30*/  SHF.L.U32 R20, R20, 0x17, RZ ;  /* 0x0000001714147819 */ /* 0x000fe200000006ff */
[----:B------:R1:W3:Y:S01]  /*1e40*/  MUFU.EX2 R25, R28 ;  /* 0x0000001c00197308 */ /* 0x0002e20000000800 */
[----:B--2---:R-:W-:Y:S01]  /*1e50*/  FADD R26, R44, -12583039 ;  /* 0xcb40007f2c1a7421 */ /* 0x004fe20000000000 */
[----:B0-----:R-:W-:Y:S01]  /*1e60*/  FMUL R37, R14, R15 ;  /* 0x0000000f0e257220 */ /* 0x001fe20000400000 */
[----:B------:R-:W-:Y:S01]  /*1e70*/  FADD R11, R11, R35 ;  /* 0x000000230b0b7221 */ /* 0x000fe20000000000 */
[----:B------:R-:W-:Y:S01]  /*1e80*/  SHF.L.U32 R22, R22, 0x17, RZ ;  /* 0x0000001716167819 */ /* 0x000fe200000006ff */
[----:B------:R-:W-:Y:S01]  /*1e90*/  FFMA R26, R43, 1.4426950216293334961, -R26 ;  /* 0x3fb8aa3b2b1a7823 */ /* 0x000fe2000000081a */
[----:B------:R-:W-:Y:S01]  /*1ea0*/  SHF.L.U32 R24, R24, 0x17, RZ ;  /* 0x0000001718187819 */ /* 0x000fe200000006ff */
[----:B------:R-:W-:Y:S01]  /*1eb0*/  FMUL R19, R20, R19 ;  /* 0x0000001314137220 */ /* 0x000fe20000400000 */
[----:B------:R-:W0:Y:S01]  /*1ec0*/  MUFU.EX2 R30, R30 ;  /* 0x0000001e001e7308 */ /* 0x000e220000000800 */
[----:B-1----:R-:W-:Y:S01]  /*1ed0*/  FADD R28, R6, -12583039 ;  /* 0xcb40007f061c7421 */ /* 0x002fe20000000000 */
[----:B------:R-:W-:Y:S01]  /*1ee0*/  SHF.L.U32 R18, R18, 0x17, RZ ;  /* 0x0000001712127819 */ /* 0x000fe200000006ff */
[----:B------:R-:W-:Y:S01]  /*1ef0*/  IMAD.SHL.U32 R32, R32, 0x800000, RZ ;  /* 0x0080000020207824 */ /* 0x000fe200078e00ff */
[----:B------:R-:W-:Y:S01]  /*1f00*/  SHF.L.U32 R29, R29, 0x17, RZ ;  /* 0x000000171d1d7819 */ /* 0x000fe200000006ff */
[----:B------:R-:W-:Y:S01]  /*1f10*/  FFMA R28, R45, 1.4426950216293334961, -R28 ;  /* 0x3fb8aa3b2d1c7823 */ /* 0x000fe2000000081c */
[----:B------:R-:W-:Y:S01]  /*1f20*/  SHF.L.U32 R34, R34, 0x17, RZ ;  /* 0x0000001722227819 */ /* 0x000fe200000006ff */
[----:B------:R-:W-:Y:S01]  /*1f30*/  FADD R11, R11, R37 ;  /* 0x000000250b0b7221 */ /* 0x000fe20000000000 */
[----:B------:R-:W1:Y:S01]  /*1f40*/  MUFU.EX2 R31, R31 ;  /* 0x0000001f001f7308 */ /* 0x000e620000000800 */
[----:B------:R-:W-:Y:S01]  /*1f50*/  MOV R8, R0 ;  /* 0x0000000000087202 */ /* 0x000fe20000000f00 */
[----:B------:R-:W-:Y:S01]  /*1f60*/  FFMA R26, R43, 1.925963033500011079e-08, R26 ;  /* 0x32a570602b1a7823 */ /* 0x000fe2000000001a */
[----:B------:R-:W-:Y:S01]  /*1f70*/  LOP3.LUT R2, R3, 0xffffffe0, RZ, 0xc0, !PT ;  /* 0xffffffe003027812 */ /* 0x000fe200078ec0ff */
[----:B------:R-:W-:Y:S01]  /*1f80*/  FFMA R28, R45, 1.925963033500011079e-08, R28 ;  /* 0x32a570602d1c7823 */ /* 0x000fe2000000001c */
[----:B------:R-:W-:Y:S01]  /*1f90*/  FFMA R12, R47, 1.925963033500011079e-08, R12 ;  /* 0x32a570602f0c7823 */ /* 0x000fe2000000000c */
[----:B------:R-:W-:Y:S01]  /*1fa0*/  FMUL R21, R22, R21 ;  /* 0x0000001516157220 */ /* 0x000fe20000400000 */
[----:B------:R-:W-:Y:S01]  /*1fb0*/  FMUL R23, R24, R23 ;  /* 0x0000001718177220 */ /* 0x000fe20000400000 */
[----:B------:R-:W2:Y:S01]  /*1fc0*/  MUFU.EX2 R33, R33 ;  /* 0x0000002100217308 */ /* 0x000ea20000000800 */
[----:B---3--:R-:W-:Y:S01]  /*1fd0*/  FMUL R25, R18, R25 ;  /* 0x0000001912197220 */ /* 0x008fe20000400000 */
[----:B0-----:R-:W-:Y:S01]  /*1fe0*/  FMUL R29, R29, R30 ;  /* 0x0000001e1d1d7220 */ /* 0x001fe20000400000 */
[C---:B------:R-:W-:Y:S01]  /*1ff0*/  ISETP.GT.U32.AND P1, PT, R8.reuse, 0x7f, PT ;  /* 0x0000007f0800780c */ /* 0x040fe20003f24070 */
[----:B------:R-:W-:Y:S01]  /*2000*/  FADD R15, R11, R19 ;  /* 0x000000130b0f7221 */ /* 0x000fe20000000000 */
[----:B------:R-:W-:-:S02]  /*2010*/  ISETP.GT.U32.AND P2, PT, R8, 0x7f, PT ;  /* 0x0000007f0800780c */ /* 0x000fc40003f44070 */
[----:B------:R-:W-:Y:S01]  /*2020*/  IADD3 R2, PT, PT, R1, R2, RZ ;  /* 0x0000000201027210 */ /* 0x000fe20007ffe0ff */
[----:B------:R0:W3:Y:S01]  /*2030*/  MUFU.EX2 R17, R38 ;  /* 0x0000002600117308 */ /* 0x0000e20000000800 */
[----:B-1----:R-:W-:-:S07]  /*2040*/  FMUL R31, R32, R31 ;  /* 0x0000001f201f7220 */ /* 0x002fce0000400000 */
[----:B------:R-:W1:Y:S01]  /*2050*/  MUFU.EX2 R40, R40 ;  /* 0x0000002800287308 */ /* 0x000e620000000800 */
[----:B--2---:R-:W-:-:S07]  /*2060*/  FMUL R33, R34, R33 ;  /* 0x0000002122217220 */ /* 0x004fce0000400000 */
[----:B------:R-:W2:Y:S01]  /*2070*/  MUFU.EX2 R41, R41 ;  /* 0x0000002900297308 */ /* 0x000ea20000000800 */
[----:B0--34-:R-:W-:Y:S05]  /*2080*/  @P0 BRA `(.L_x_23) ;  /* 0x0000000000240947 */ /* 0x019fea0003800000 */
[----:B------:R-:W-:-:S07]  /*2090*/  MOV R14, R0 ;  /* 0x00000000000e7202 */ /* 0x000fce0000000f00 */
.L_x_24:
[----:B0-----:R-:W-:-:S04]  /*20a0*/  SHF.R.U32.HI R11, RZ, 0x4, R14 ;  /* 0x00000004ff0b7819 */ /* 0x001fc8000001160e */
[----:B------:R-:W-:-:S05]  /*20b0*/  LEA R11, R11, R2, 0x2 ;  /* 0x000000020b0b7211 */ /* 0x000fca00078e10ff */
[----:B------:R-:W3:Y:S01]  /*20c0*/  LDL R13, [R11] ;  /* 0x000000000b0d7983 */ /* 0x000ee20000100800 */
[----:B------:R-:W-:-:S04]  /*20d0*/  IADD3 R14, PT, PT, R9, R14, RZ ;  /* 0x0000000e090e7210 */ /* 0x000fc80007ffe0ff */
[----:B------:R-:W-:Y:S01]  /*20e0*/  ISETP.GE.U32.AND P0, PT, R14, 0x80, PT ;  /* 0x000000800e00780c */ /* 0x000fe20003f06070 */
[----:B---3--:R-:W-:-:S05]  /*20f0*/  FMUL R16, R46, R13 ;  /* 0x0000000d2e107220 */ /* 0x008fca0000400000 */
[----:B------:R0:W-:Y:S07]  /*2100*/  STL [R11], R16 ;  /* 0x000000100b007387 */ /* 0x0001ee0000100800 */
[----:B------:R-:W-:Y:S05]  /*2110*/  @!P0 BRA `(.L_x_24) ;  /* 0xfffffffc00e08947 */ /* 0x000fea000383ffff */
.L_x_23:
[----:B------:R-:W-:Y:S05]  /*2120*/  BSYNC.RECONVERGENT B1 ;  /* 0x0000000000017941 */ /* 0x000fea0003800200 */
.L_x_22:
[----:B------:R-:W-:Y:S04]  /*2130*/  BSSY.RECONVERGENT B1, `(.L_x_25) ;  /* 0x000000f000017945 */ /* 0x000fe80003800200 */
[----:B------:R-:W-:Y:S05]  /*2140*/  @P1 BRA `(.L_x_26) ;  /* 0x0000000000341947 */ /* 0x000fea0003800000 */
[----:B0-----:R-:W-:Y:S01]  /*2150*/  IADD3 R11, PT, PT, R5, 0x6000, RZ ;  /* 0x00006000050b7810 */ /* 0x001fe20007ffe0ff */
[----:B------:R-:W-:-:S03]  /*2160*/  IMAD.MOV.U32 R14, RZ, RZ, R8 ;  /* 0x000000ffff0e7224 */ /* 0x000fc600078e0008 */
[----:B------:R-:W-:-:S07]  /*2170*/  LEA R43, R4, R11, 0x18 ;  /* 0x0000000b042b7211 */ /* 0x000fce00078ec0ff */
.L_x_27:
[----:B------:R-:W-:-:S04]  /*2180*/  SHF.R.U32.HI R11, RZ, 0x4, R14 ;  /* 0x00000004ff0b7819 */ /* 0x000fc8000001160e */
[----:B---3--:R-:W-:-:S05]  /*2190*/  LEA R13, R11, R2, 0x2 ;  /* 0x000000020b0d7211 */ /* 0x008fca00078e10ff */
[----:B------:R-:W3:Y:S01]  /*21a0*/  LDL R16, [R13] ;  /* 0x000000000d107983 */ /* 0x000ee20000100800 */
[----:B------:R-:W-:Y:S02]  /*21b0*/  LEA R11, R14, R43, 0x2 ;  /* 0x0000002b0e0b7211 */ /* 0x000fe400078e10ff */
[----:B------:R-:W-:-:S04]  /*21c0*/  IADD3 R14, PT, PT, R9, R14, RZ ;  /* 0x0000000e090e7210 */ /* 0x000fc80007ffe0ff */
[----:B------:R-:W3:Y:S01]  /*21d0*/  LDS R11, [R11] ;  /* 0x000000000b0b7984 */ /* 0x000ee20000000800 */
[----:B------:R-:W-:Y:S01]  /*21e0*/  ISETP.GE.U32.AND P0, PT, R14, 0x80, PT ;  /* 0x000000800e00780c */ /* 0x000fe20003f06070 */
[----:B---3--:R-:W-:-:S05]  /*21f0*/  FFMA R16, R27, R11, R16 ;  /* 0x0000000b1b107223 */ /* 0x008fca0000000010 */
[----:B------:R3:W-:Y:S07]  /*2200*/  STL [R13], R16 ;  /* 0x000000100d007387 */ /* 0x0007ee0000100800 */
[----:B------:R-:W-:Y:S05]  /*2210*/  @!P0 BRA `(.L_x_27) ;  /* 0xfffffffc00d88947 */ /* 0x000fea000383ffff */
.L_x_26:
[----:B------:R-:W-:Y:S05]  /*2220*/  BSYNC.RECONVERGENT B1 ;  /* 0x0000000000017941 */ /* 0x000fea0003800200 */
.L_x_25:
[----:B------:R-:W-:Y:S04]  /*2230*/  BSSY.RECONVERGENT B1, `(.L_x_28) ;  /* 0x000000f000017945 */ /* 0x000fe80003800200 */
[----:B------:R-:W-:Y:S05]  /*2240*/  @P2 BRA `(.L_x_29) ;  /* 0x0000000000342947 */ /* 0x000fea0003800000 */
[----:B0-----:R-:W-:Y:S02]  /*2250*/  IADD3 R11, PT, PT, R5, 0x6000, RZ ;  /* 0x00006000050b7810 */ /* 0x001fe40007ffe0ff */
[----:B------:R-:W-:Y:S02]  /*2260*/  MOV R14, R8 ;  /* 0x00000008000e7202 */ /* 0x000fe40000000f00 */
[----:B------:R-:W-:-:S07]  /*2270*/  LEA R27, R4, R11, 0x18 ;  /* 0x0000000b041b7211 */ /* 0x000fce00078ec0ff */
.L_x_30:
[----:B------:R-:W-:-:S04]  /*2280*/  SHF.R.U32.HI R11, RZ, 0x4, R14 ;  /* 0x00000004ff0b7819 */ /* 0x000fc8000001160e */
[----:B---34-:R-:W-:-:S05]  /*2290*/  LEA R13, R11, R2, 0x2 ;  /* 0x000000020b0d7211 */ /* 0x018fca00078e10ff */
[----:B------:R-:W3:Y:S01]  /*22a0*/  LDL R16, [R13] ;  /* 0x000000000d107983 */ /* 0x000ee20000100800 */
[----:B------:R-:W-:Y:S01]  /*22b0*/  IMAD R11, R14, 0x4, R27 ;  /* 0x000000040e0b7824 */ /* 0x000fe200078e021b */
[----:B------:R-:W-:-:S04]  /*22c0*/  IADD3 R14, PT, PT, R9, R14, RZ ;  /* 0x0000000e090e7210 */ /* 0x000fc80007ffe0ff */
[----:B------:R-:W-:Y:S01]  /*22d0*/  ISETP.GE.U32.AND P0, PT, R14, 0x80, PT ;  /* 0x000000800e00780c */ /* 0x000fe20003f06070 */
[----:B------:R-:W3:Y:S02]  /*22e0*/  LDS R11, [R11+0x200] ;  /* 0x000200000b0b7984 */ /* 0x000ee40000000800 */
[----:B---3--:R-:W-:-:S05]  /*22f0*/  FFMA R16, R35, R11, R16 ;  /* 0x0000000b23107223 */ /* 0x008fca0000000010 */
[----:B------:R4:W-:Y:S05]  /*2300*/  STL [R13], R16 ;  /* 0x000000100d007387 */ /* 0x0009ea0000100800 */
[----:B------:R-:W-:Y:S05]  /*2310*/  @!P0 BRA `(.L_x_30) ;  /* 0xfffffffc00d88947 */ /* 0x000fea000383ffff */
.L_x_29:
[----:B------:R-:W-:Y:S05]  /*2320*/  BSYNC.RECONVERGENT B1 ;  /* 0x0000000000017941 */ /* 0x000fea0003800200 */
.L_x_28:
[----:B------:R-:W-:Y:S01]  /*2330*/  FADD R15, R15, R21 ;  /* 0x000000150f0f7221 */ /* 0x000fe20000000000 */
[----:B0-----:R-:W0:Y:S01]  /*2340*/  MUFU.EX2 R11, R26 ;  /* 0x0000001a000b7308 */ /* 0x001e220000000800 */
[----:B------:R-:W-:Y:S01]  /*2350*/  ISETP.GT.U32.AND P6, PT, R8, 0x7f, PT ;  /* 0x0000007f0800780c */ /* 0x000fe20003fc4070 */
[----:B------:R-:W-:Y:S01]  /*2360*/  BSSY.RECONVERGENT B1, `(.L_x_31) ;  /* 0x0000023000017945 */ /* 0x000fe20003800200 */
[----:B------:R-:W-:Y:S01]  /*2370*/  FADD R15, R15, R23 ;  /* 0x000000170f0f7221 */ /* 0x000fe20000000000 */
[----:B------:R-:W-:Y:S02]  /*2380*/  SHF.L.U32 R36, R36, 0x17, RZ ;  /* 0x0000001724247819 */ /* 0x000fe400000006ff */
[----:B------:R-:W-:Y:S01]  /*2390*/  SHF.L.U32 R39, R39, 0x17, RZ ;  /* 0x0000001727277819 */ /* 0x000fe200000006ff */
[----:B---34-:R-:W-:Y:S01]  /*23a0*/  FADD R13, R15, R25 ;  /* 0x000000190f0d7221 */ /* 0x018fe20000000000 */
[----:B------:R-:W-:Y:S01]  /*23b0*/  SHF.L.U32 R42, R42, 0x17, RZ ;  /* 0x000000172a2a7819 */ /* 0x000fe200000006ff */
[----:B------:R3:W4:Y:S01]  /*23c0*/  MUFU.EX2 R15, R28 ;  /* 0x0000001c000f7308 */ /* 0x0007220000000800 */
[----:B------:R-:W-:Y:S01]  /*23d0*/  SHF.L.U32 R44, R44, 0x17, RZ ;  /* 0x000000172c2c7819 */ /* 0x000fe200000006ff */
[----:B------:R-:W-:Y:S01]  /*23e0*/  FADD R13, R13, R29 ;  /* 0x0000001d0d0d7221 */ /* 0x000fe20000000000 */
[----:B------:R-:W-:Y:S01]  /*23f0*/  FMUL R27, R36, R17 ;  /* 0x00000011241b7220 */ /* 0x000fe20000400000 */
[C---:B------:R-:W-:Y:S01]  /*2400*/  ISETP.GT.U32.AND P5, PT, R8.reuse, 0x7f, PT ;  /* 0x0000007f0800780c */ /* 0x040fe20003fa4070 */
[----:B-1----:R-:W-:Y:S01]  /*2410*/  FMUL R39, R39, R40 ;  /* 0x0000002827277220 */ /* 0x002fe20000400000 */
[----:B------:R-:W-:Y:S01]  /*2420*/  FADD R13, R13, R31 ;  /* 0x0000001f0d0d7221 */ /* 0x000fe20000000000 */
[----:B------:R-:W-:Y:S01]  /*2430*/  ISETP.GT.U32.AND P0, PT, R8, 0x7f, PT ;  /* 0x0000007f0800780c */ /* 0x000fe20003f04070 */
[----:B--2---:R-:W-:Y:S01]  /*2440*/  FMUL R41, R42, R41 ;  /* 0x000000292a297220 */ /* 0x004fe20000400000 */
[----:B------:R-:W-:Y:S01]  /*2450*/  ISETP.GT.U32.AND P1, PT, R8, 0x7f, PT ;  /* 0x0000007f0800780c */ /* 0x000fe20003f24070 */
[----:B0-----:R-:W-:Y:S01]  /*2460*/  FMUL R35, R44, R11 ;  /* 0x0000000b2c237220 */ /* 0x001fe20000400000 */
[C---:B------:R-:W-:Y:S01]  /*2470*/  ISETP.GT.U32.AND P2, PT, R8.reuse, 0x7f, PT ;  /* 0x0000007f0800780c */ /* 0x040fe20003f44070 */
[----:B------:R-:W-:Y:S01]  /*2480*/  FADD R17, R13, R33 ;  /* 0x000000210d117221 */ /* 0x000fe20000000000 */
[----:B------:R-:W-:-:S02]  /*2490*/  ISETP.GT.U32.AND P3, PT, R8, 0x7f, PT ;  /* 0x0000007f0800780c */ /* 0x000fc40003f64070 */
[----:B------:R-:W-:Y:S01]  /*24a0*/  ISETP.GT.U32.AND P4, PT, R8, 0x7f, PT ;  /* 0x0000007f0800780c */ /* 0x000fe20003f84070 */
[----:B---3--:R-:W-:-:S12]  /*24b0*/  @P6 BRA `(.L_x_32) ;  /* 0x0000000000346947 */ /* 0x008fd80003800000 */
[----:B------:R-:W-:Y:S01]  /*24c0*/  IADD3 R11, PT, PT, R5, 0x6000, RZ ;  /* 0x00006000050b7810 */ /* 0x000fe20007ffe0ff */
[----:B------:R-:W-:-:S03]  /*24d0*/  IMAD.MOV.U32 R14, RZ, RZ, R8 ;  /* 0x000000ffff0e7224 */ /* 0x000fc600078e0008 */
[----:B------:R-:W-:-:S07]  /*24e0*/  LEA R43, R4, R11, 0x18 ;  /* 0x0000000b042b7211 */ /* 0x000fce00078ec0ff */
.L_x_33:
[----:B------:R-:W-:-:S04]  /*24f0*/  SHF.R.U32.HI R11, RZ, 0x4, R14 ;  /* 0x00000004ff0b7819 */ /* 0x000fc8000001160e */
[----:B0-----:R-:W-:-:S05]  /*2500*/  LEA R13, R11, R2, 0x2 ;  /* 0x000000020b0d7211 */ /* 0x001fca00078e10ff */
[----:B------:R-:W2:Y:S01]  /*2510*/  LDL R16, [R13] ;  /* 0x000000000d107983 */ /* 0x000ea20000100800 */
[----:B------:R-:W-:Y:S02]  /*2520*/  LEA R11, R14, R43, 0x2 ;  /* 0x0000002b0e0b7211 */ /* 0x000fe400078e10ff */
[----:B------:R-:W-:-:S04]  /*2530*/  IADD3 R14, PT, PT, R9, R14, RZ ;  /* 0x0000000e090e7210 */ /* 0x000fc80007ffe0ff */
[----:B------:R-:W2:Y:S01]  /*2540*/  LDS R11, [R11+0x400] ;  /* 0x000400000b0b7984 */ /* 0x000ea20000000800 */
[----:B------:R-:W-:Y:S01]  /*2550*/  ISETP.GE.U32.AND P6, PT, R14, 0x80, PT ;  /* 0x000000800e00780c */ /* 0x000fe20003fc6070 */
[----:B--2---:R-:W-:-:S05]  /*2560*/  FFMA R16, R37, R11, R16 ;  /* 0x0000000b25107223 */ /* 0x004fca0000000010 */
[----:B------:R0:W-:Y:S07]  /*2570*/  STL [R13], R16 ;  /* 0x000000100d007387 */ /* 0x0001ee0000100800 */
[----:B------:R-:W-:Y:S05]  /*2580*/  @!P6 BRA `(.L_x_33) ;  /* 0xfffffffc00d8e947 */ /* 0x000fea000383ffff */
.L_x_32:
[----:B------:R-:W-:Y:S05]  /*2590*/  BSYNC.RECONVERGENT B1 ;  /* 0x0000000000017941 */ /* 0x000fea0003800200 */
.L_x_31:
[----:B------:R-:W-:Y:S04]  /*25a0*/  BSSY.RECONVERGENT B1, `(.L_x_34) ;  /* 0x000000f000017945 */ /* 0x000fe80003800200 */
[----:B------:R-:W-:Y:S05]  /*25b0*/  @P5 BRA `(.L_x_35) ;  /* 0x0000000000345947 */ /* 0x000fea0003800000 */
[----:B------:R-:W-:Y:S02]  /*25c0*/  IADD3 R11, PT, PT, R5, 0x6000, RZ ;  /* 0x00006000050b7810 */ /* 0x000fe40007ffe0ff */
[----:B------:R-:W-:Y:S02]  /*25d0*/  MOV R14, R8 ;  /* 0x00000008000e7202 */ /* 0x000fe40000000f00 */
[----:B------:R-:W-:-:S07]  /*25e0*/  LEA R37, R4, R11, 0x18 ;  /* 0x0000000b04257211 */ /* 0x000fce00078ec0ff */
.L_x_36:
[----:B------:R-:W-:-:S04]  /*25f0*/  SHF.R.U32.HI R11, RZ, 0x4, R14 ;  /* 0x00000004ff0b7819 */ /* 0x000fc8000001160e */
[----:B01----:R-:W-:-:S05]  /*2600*/  LEA R13, R11, R2, 0x2 ;  /* 0x000000020b0d7211 */ /* 0x003fca00078e10ff */
[----:B------:R-:W2:Y:S01]  /*2610*/  LDL R16, [R13] ;  /* 0x000000000d107983 */ /* 0x000ea20000100800 */
[----:B------:R-:W-:Y:S01]  /*2620*/  IMAD R11, R14, 0x4, R37 ;  /* 0x000000040e0b7824 */ /* 0x000fe200078e0225 */
[----:B------:R-:W-:-:S04]  /*2630*/  IADD3 R14, PT, PT, R9, R14, RZ ;  /* 0x0000000e090e7210 */ /* 0x000fc80007ffe0ff */
[----:B------:R-:W-:Y:S01]  /*2640*/  ISETP.GE.U32.AND P5, PT, R14, 0x80, PT ;  /* 0x000000800e00780c */ /* 0x000fe20003fa6070 */
[----:B------:R-:W2:Y:S02]  /*2650*/  LDS R11, [R11+0x600] ;  /* 0x000600000b0b7984 */ /* 0x000ea40000000800 */
[----:B--2---:R-:W-:-:S05]  /*2660*/  FFMA R16, R19, R11, R16 ;  /* 0x0000000b13107223 */ /* 0x004fca0000000010 */
[----:B------:R1:W-:Y:S05]  /*2670*/  STL [R13], R16 ;  /* 0x000000100d007387 */ /* 0x0003ea0000100800 */
[----:B------:R-:W-:Y:S05]  /*2680*/  @!P5 BRA `(.L_x_36) ;  /* 0xfffffffc00d8d947 */ /* 0x000fea000383ffff */
.L_x_35:
[----:B------:R-:W-:Y:S05]  /*2690*/  BSYNC.RECONVERGENT B1 ;  /* 0x0000000000017941 */ /* 0x000fea0003800200 */
.L_x_34:
[----:B------:R-:W-:Y:S04]  /*26a0*/  BSSY.RECONVERGENT B1, `(.L_x_37) ;  /* 0x000000f000017945 */ /* 0x000fe80003800200 */
[----:B------:R-:W-:Y:S05]  /*26b0*/  @P0 BRA `(.L_x_38) ;  /* 0x0000000000340947 */ /* 0x000fea0003800000 */
[----:B------:R-:W-:Y:S02]  /*26c0*/  IADD3 R11, PT, PT, R5, 0x6000, RZ ;  /* 0x00006000050b7810 */ /* 0x000fe40007ffe0ff */
[----:B------:R-:W-:Y:S02]  /*26d0*/  MOV R14, R8 ;  /* 0x00000008000e7202 */ /* 0x000fe40000000f00 */
[----:B------:R-:W-:-:S07]  /*26e0*/  LEA R19, R4, R11, 0x18 ;  /* 0x0000000b04137211 */ /* 0x000fce00078ec0ff */
.L_x_39:
[----:B------:R-:W-:-:S04]  /*26f0*/  SHF.R.U32.HI R11, RZ, 0x4, R14 ;  /* 0x00000004ff0b7819 */ /* 0x000fc8000001160e */
[----:B012---:R-:W-:-:S05]  /*2700*/  LEA R13, R11, R2, 0x2 ;  /* 0x000000020b0d7211 */ /* 0x007fca00078e10ff */
        /* <DEDUP_REMOVED lines=8> */
.L_x_38:
[----:B------:R-:W-:Y:S05]  /*2790*/  BSYNC.RECONVERGENT B1 ;  /* 0x0000000000017941 */ /* 0x000fea0003800200 */
.L_x_37:
[----:B------:R-:W-:Y:S04]  /*27a0*/  BSSY.RECONVERGENT B1, `(.L_x_40) ;  /* 0x000000f000017945 */ /* 0x000fe80003800200 */
[----:B------:R-:W-:Y:S05]  /*27b0*/  @P1 BRA `(.L_x_41) ;  /* 0x0000000000341947 */ /* 0x000fea0003800000 */
[----:B------:R-:W-:Y:S01]  /*27c0*/  VIADD R11, R5, 0x6000 ;  /* 0x00006000050b7836 */ /* 0x000fe20000000000 */
[----:B------:R-:W-:-:S04]  /*27d0*/  MOV R14, R8 ;  /* 0x00000008000e7202 */ /* 0x000fc80000000f00 */
[----:B------:R-:W-:-:S07]  /*27e0*/  LEA R19, R4, R11, 0x18 ;  /* 0x0000000b04137211 */ /* 0x000fce00078ec0ff */
.L_x_42:
[----:B------:R-:W-:-:S04]  /*27f0*/  SHF.R.U32.HI R11, RZ, 0x4, R14 ;  /* 0x00000004ff0b7819 */ /* 0x000fc8000001160e */
[----:B0123--:R-:W-:-:S05]  /*2800*/  LEA R13, R11, R2, 0x2 ;  /* 0x000000020b0d7211 */ /* 0x00ffca00078e10ff */
        /* <DEDUP_REMOVED lines=8> */
.L_x_41:
[----:B------:R-:W-:Y:S05]  /*2890*/  BSYNC.RECONVERGENT B1 ;  /* 0x0000000000017941 */ /* 0x000fea0003800200 */
.L_x_40:
[----:B------:R-:W-:Y:S04]  /*28a0*/  BSSY.RECONVERGENT B1, `(.L_x_43) ;  /* 0x000000f000017945 */ /* 0x000fe80003800200 */
[----:B------:R-:W-:Y:S05]  /*28b0*/  @P2 BRA `(.L_x_44) ;  /* 0x0000000000342947 */ /* 0x000fea0003800000 */
[----:B------:R-:W-:Y:S02]  /*28c0*/  IADD3 R11, PT, PT, R5, 0x6000, RZ ;  /* 0x00006000050b7810 */ /* 0x000fe40007ffe0ff */
[----:B------:R-:W-:Y:S02]  /*28d0*/  MOV R14, R8 ;  /* 0x00000008000e7202 */ /* 0x000fe40000000f00 */
[----:B------:R-:W-:-:S07]  /*28e0*/  LEA R19, R4, R11, 0x18 ;  /* 0x0000000b04137211 */ /* 0x000fce00078ec0ff */
.L_x_45:
[----:B------:R-:W-:-:S05]  /*28f0*/  SHF.R.U32.HI R11, RZ, 0x4, R14 ;  /* 0x00000004ff0b7819 */ /* 0x000fca000001160e */
[----:B0123--:R-:W-:-:S05]  /*2900*/  IMAD R13, R11, 0x4, R2 ;  /* 0x000000040b0d7824 */ /* 0x00ffca00078e0202 */
        /* <DEDUP_REMOVED lines=8> */
.L_x_44:
[----:B------:R-:W-:Y:S05]  /*2990*/  BSYNC.RECONVERGENT B1 ;  /* 0x0000000000017941 */ /* 0x000fea0003800200 */
.L_x_43:
[----:B------:R-:W-:Y:S04]  /*29a0*/  BSSY.RECONVERGENT B1, `(.L_x_46) ;  /* 0x000000f000017945 */ /* 0x000fe80003800200 */
[----:B------:R-:W-:Y:S05]  /*29b0*/  @P3 BRA `(.L_x_47) ;  /* 0x0000000000343947 */ /* 0x000fea0003800000 */
[----:B------:R-:W-:Y:S02]  /*29c0*/  IADD3 R11, PT, PT, R5, 0x6000, RZ ;  /* 0x00006000050b7810 */ /* 0x000fe40007ffe0ff */
[----:B------:R-:W-:Y:S02]  /*29d0*/  MOV R14, R8 ;  /* 0x00000008000e7202 */ /* 0x000fe40000000f00 */
[----:B------:R-:W-:-:S07]  /*29e0*/  LEA R19, R4, R11, 0x18 ;  /* 0x0000000b04137211 */ /* 0x000fce00078ec0ff */
.L_x_48:
[----:B------:R-:W-:-:S04]  /*29f0*/  SHF.R.U32.HI R11, RZ, 0x4, R14 ;  /* 0x00000004ff0b7819 */ /* 0x000fc8000001160e */
[----:B0123--:R-:W-:-:S05]  /*2a00*/  LEA R13, R11, R2, 0x2 ;  /* 0x000000020b0d7211 */ /* 0x00ffca00078e10ff */
[----:B------:R-:W2:Y:S01]  /*2a10*/  LDL R16, [R13] ;  /* 0x000000000d107983 */ /* 0x000ea20000100800 */
[----:B------:R-:W-:Y:S01]  /*2a20*/  LEA R11, R14, R19, 0x2 ;  /* 0x000000130e0b7211 */ /* 0x000fe200078e10ff */
[----:B------:R-:W-:-:S05]  /*2a30*/  IMAD.IADD R14, R9, 0x1, R14 ;  /* 0x00000001090e7824 */ /* 0x000fca00078e020e */
[----:B------:R-:W2:Y:S01]  /*2a40*/  LDS R11, [R11+0xe00] ;  /* 0x000e00000b0b7984 */ /* 0x000ea20000000800 */
[----:B------:R-:W-:Y:S01]  /*2a50*/  ISETP.GE.U32.AND P0, PT, R14, 0x80, PT ;  /* 0x000000800e00780c */ /* 0x000fe20003f06070 */
[----:B--2---:R-:W-:-:S05]  /*2a60*/  FFMA R16, R29, R11, R16 ;  /* 0x0000000b1d107223 */ /* 0x004fca0000000010 */
[----:B------:R0:W-:Y:S07]  /*2a70*/  STL [R13], R16 ;  /* 0x000000100d007387 */ /* 0x0001ee0000100800 */
[----:B------:R-:W-:Y:S05]  /*2a80*/  @!P0 BRA `(.L_x_48) ;  /* 0xfffffffc00d88947 */ /* 0x000fea000383ffff */
.L_x_47:
[----:B------:R-:W-:Y:S05]  /*2a90*/  BSYNC.RECONVERGENT B1 ;  /* 0x0000000000017941 */ /* 0x000fea0003800200 */
.L_x_46:
[----:B------:R-:W-:Y:S04]  /*2aa0*/  BSSY.RECONVERGENT B1, `(.L_x_49) ;  /* 0x000000f000017945 */ /* 0x000fe80003800200 */
[----:B------:R-:W-:Y:S05]  /*2ab0*/  @P4 BRA `(.L_x_50) ;  /* 0x0000000000344947 */ /* 0x000fea0003800000 */
[----:B------:R-:W-:Y:S02]  /*2ac0*/  IADD3 R11, PT, PT, R5, 0x6000, RZ ;  /* 0x00006000050b7810 */ /* 0x000fe40007ffe0ff */
[----:B------:R-:W-:Y:S02]  /*2ad0*/  MOV R14, R8 ;  /* 0x00000008000e7202 */ /* 0x000fe40000000f00 */
[----:B------:R-:W-:-:S07]  /*2ae0*/  LEA R19, R4, R11, 0x18 ;  /* 0x0000000b04137211 */ /* 0x000fce00078ec0ff */
.L_x_51:
        /* <DEDUP_REMOVED lines=10> */
.L_x_50:
[----:B------:R-:W-:Y:S05]  /*2b90*/  BSYNC.RECONVERGENT B1 ;  /* 0x0000000000017941 */ /* 0x000fea0003800200 */
.L_x_49:
[----:B------:R-:W5:Y:S01]  /*2ba0*/  MUFU.EX2 R12, R12 ;  /* 0x0000000c000c7308 */ /* 0x000f620000000800 */
[----:B------:R-:W-:Y:S01]  /*2bb0*/  FADD R17, R17, R27 ;  /* 0x0000001b11117221 */ /* 0x000fe20000000000 */
[----:B------:R-:W-:Y:S01]  /*2bc0*/  ISETP.GT.U32.AND P6, PT, R8, 0x7f, PT ;  /* 0x0000007f0800780c */ /* 0x000fe20003fc4070 */
[----:B------:R-:W-:Y:S01]  /*2bd0*/  BSSY.RECONVERGENT B1, `(.L_x_52) ;  /* 0x000001d000017945 */ /* 0x000fe20003800200 */
[----:B------:R-:W-:Y:S01]  /*2be0*/  SHF.L.U32 R6, R6, 0x17, RZ ;  /* 0x0000001706067819 */ /* 0x000fe200000006ff */
[----:B------:R-:W-:Y:S01]  /*2bf0*/  FADD R17, R17, R39 ;  /* 0x0000002711117221 */ /* 0x000fe20000000000 */
[----:B------:R-:W-:Y:S02]  /*2c00*/  SHF.L.U32 R7, R7, 0x17, RZ ;  /* 0x0000001707077819 */ /* 0x000fe400000006ff */
[----:B------:R-:W-:Y:S01]  /*2c10*/  ISETP.GT.U32.AND P5, PT, R8, 0x7f, PT ;  /* 0x0000007f0800780c */ /* 0x000fe20003fa4070 */
[----:B------:R-:W-:Y:S01]  /*2c20*/  FADD R17, R17, R41 ;  /* 0x0000002911117221 */ /* 0x000fe20000000000 */
[----:B----4-:R-:W-:Y:S01]  /*2c30*/  FMUL R15, R6, R15 ;  /* 0x0000000f060f7220 */ /* 0x010fe20000400000 */
[----:B------:R-:W-:-:S02]  /*2c40*/  ISETP.GT.U32.AND P0, PT, R8, 0x7f, PT ;  /* 0x0000007f0800780c */ /* 0x000fc40003f04070 */
[----:B------:R-:W-:Y:S01]  /*2c50*/  FADD R17, R17, R35 ;  /* 0x0000002311117221 */ /* 0x000fe20000000000 */
[C---:B------:R-:W-:Y:S02]  /*2c60*/  ISETP.GT.U32.AND P1, PT, R8.reuse, 0x7f, PT ;  /* 0x0000007f0800780c */ /* 0x040fe40003f24070 */
[C---:B------:R-:W-:Y:S01]  /*2c70*/  ISETP.GT.U32.AND P2, PT, R8.reuse, 0x7f, PT ;  /* 0x0000007f0800780c */ /* 0x040fe20003f44070 */
[----:B-----5:R-:W-:Y:S01]  /*2c80*/  FMUL R14, R7, R12 ;  /* 0x0000000c070e7220 */ /* 0x020fe20000400000 */
[C---:B------:R-:W-:Y:S01]  /*2c90*/  ISETP.GT.U32.AND P3, PT, R8.reuse, 0x7f, PT ;  /* 0x0000007f0800780c */ /* 0x040fe20003f64070 */
[----:B------:R-:W-:Y:S01]  /*2ca0*/  FADD R17, R17, R15 ;  /* 0x0000000f11117221 */ /* 0x000fe20000000000 */
[----:B------:R-:W-:Y:S01]  /*2cb0*/  ISETP.GT.U32.AND P4, PT, R8, 0x7f, PT ;  /* 0x0000007f0800780c */ /* 0x000fe20003f84070 */
[----:B------:R-:W-:-:S12]  /*2cc0*/  @P6 BRA `(.L_x_53) ;  /* 0x0000000000346947 */ /* 0x000fd80003800000 */
[----:B------:R-:W-:Y:S01]  /*2cd0*/  VIADD R7, R5, 0x6000 ;  /* 0x0000600005077836 */ /* 0x000fe20000000000 */
[----:B------:R-:W-:-:S04]  /*2ce0*/  MOV R6, R8 ;  /* 0x0000000800067202 */ /* 0x000fc80000000f00 */
[----:B0123--:R-:W-:-:S07]  /*2cf0*/  LEA R13, R4, R7, 0x18 ;  /* 0x00000007040d7211 */ /* 0x00ffce00078ec0ff */
.L_x_54:
[----:B------:R-:W-:-:S04]  /*2d00*/  SHF.R.U32.HI R7, RZ, 0x4, R6 ;  /* 0x00000004ff077819 */ /* 0x000fc80000011606 */
[----:B----4-:R-:W-:-:S05]  /*2d10*/  LEA R11, R7, R2, 0x2 ;  /* 0x00000002070b7211 */ /* 0x010fca00078e10ff */
        /* <DEDUP_REMOVED lines=8> */
.L_x_53:
[----:B------:R-:W-:Y:S05]  /*2da0*/  BSYNC.RECONVERGENT B1 ;  /* 0x0000000000017941 */ /* 0x000fea0003800200 */
.L_x_52:
[----:B------:R-:W-:Y:S04]  /*2db0*/  BSSY.RECONVERGENT B1, `(.L_x_55) ;  /* 0x000000f000017945 */ /* 0x000fe80003800200 */
[----:B------:R-:W-:Y:S05]  /*2dc0*/  @P5 BRA `(.L_x_56) ;  /* 0x0000000000345947 */ /* 0x000fea0003800000 */
[----:B------:R-:W-:Y:S02]  /*2dd0*/  IADD3 R7, PT, PT, R5, 0x6000, RZ ;  /* 0x0000600005077810 */ /* 0x000fe40007ffe0ff */
[----:B------:R-:W-:Y:S02]  /*2de0*/  MOV R6, R8 ;  /* 0x0000000800067202 */ /* 0x000fe40000000f00 */
[----:B0123--:R-:W-:-:S07]  /*2df0*/  LEA R13, R4, R7, 0x18 ;  /* 0x00000007040d7211 */ /* 0x00ffce00078ec0ff */
.L_x_57:
[----:B------:R-:W-:-:S04]  /*2e00*/  SHF.R.U32.HI R7, RZ, 0x4, R6 ;  /* 0x00000004ff077819 */ /* 0x000fc80000011606 */
[----:B0---4-:R-:W-:-:S05]  /*2e10*/  LEA R11, R7, R2, 0x2 ;  /* 0x00000002070b7211 */ /* 0x011fca00078e10ff */
        /* <DEDUP_REMOVED lines=8> */
.L_x_56:
[----:B------:R-:W-:Y:S05]  /*2ea0*/  BSYNC.RECONVERGENT B1 ;  /* 0x0000000000017941 */ /* 0x000fea0003800200 */
.L_x_55:
[----:B------:R-:W-:Y:S04]  /*2eb0*/  BSSY.RECONVERGENT B1, `(.L_x_58) ;  /* 0x000000f000017945 */ /* 0x000fe80003800200 */
[----:B------:R-:W-:Y:S05]  /*2ec0*/  @P0 BRA `(.L_x_59) ;  /* 0x0000000000340947 */ /* 0x000fea0003800000 */
[----:B------:R-:W-:Y:S02]  /*2ed0*/  IADD3 R7, PT, PT, R5, 0x6000, RZ ;  /* 0x0000600005077810 */ /* 0x000fe40007ffe0ff */
[----:B------:R-:W-:Y:S02]  /*2ee0*/  MOV R6, R8 ;  /* 0x0000000800067202 */ /* 0x000fe40000000f00 */
[----:B0123--:R-:W-:-:S07]  /*2ef0*/  LEA R13, R4, R7, 0x18 ;  /* 0x00000007040d7211 */ /* 0x00ffce00078ec0ff */
.L_x_60:
[----:B------:R-:W-:-:S04]  /*2f00*/  SHF.R.U32.HI R7, RZ, 0x4, R6 ;  /* 0x00000004ff077819 */ /* 0x000fc80000011606 */
[----:B0---4-:R-:W-:-:S05]  /*2f10*/  LEA R11, R7, R2, 0x2 ;  /* 0x00000002070b7211 */ /* 0x011fca00078e10ff */
        /* <DEDUP_REMOVED lines=8> */
.L_x_59:
[----:B------:R-:W-:Y:S05]  /*2fa0*/  BSYNC.RECONVERGENT B1 ;  /* 0x0000000000017941 */ /* 0x000fea0003800200 */
.L_x_58:
[----:B------:R-:W-:Y:S04]  /*2fb0*/  BSSY.RECONVERGENT B1, `(.L_x_61) ;  /* 0x000000f000017945 */ /* 0x000fe80003800200 */
[----:B------:R-:W-:Y:S05]  /*2fc0*/  @P1 BRA `(.L_x_62) ;  /* 0x0000000000341947 */ /* 0x000fea0003800000 */
[----:B------:R-:W-:Y:S01]  /*2fd0*/  IADD3 R7, PT, PT, R5, 0x6000, RZ ;  /* 0x0000600005077810 */ /* 0x000fe20007ffe0ff */
[----:B------:R-:W-:-:S03]  /*2fe0*/  IMAD.MOV.U32 R6, RZ, RZ, R8 ;  /* 0x000000ffff067224 */ /* 0x000fc600078e0008 */
[----:B0123--:R-:W-:-:S07]  /*2ff0*/  LEA R13, R4, R7, 0x18 ;  /* 0x00000007040d7211 */ /* 0x00ffce00078ec0ff */
.L_x_63:
        /* <DEDUP_REMOVED lines=10> */
.L_x_62:
[----:B------:R-:W-:Y:S05]  /*30a0*/  BSYNC.RECONVERGENT B1 ;  /* 0x0000000000017941 */ /* 0x000fea0003800200 */
.L_x_61:
[----:B------:R-:W-:Y:S04]  /*30b0*/  BSSY.RECONVERGENT B1, `(.L_x_64) ;  /* 0x000000f000017945 */ /* 0x000fe80003800200 */
[----:B------:R-:W-:Y:S05]  /*30c0*/  @P2 BRA `(.L_x_65) ;  /* 0x0000000000342947 */ /* 0x000fea0003800000 */
[----:B------:R-:W-:Y:S02]  /*30d0*/  IADD3 R7, PT, PT, R5, 0x6000, RZ ;  /* 0x0000600005077810 */ /* 0x000fe40007ffe0ff */
[----:B------:R-:W-:Y:S02]  /*30e0*/  MOV R6, R8 ;  /* 0x0000000800067202 */ /* 0x000fe40000000f00 */
[----:B0123--:R-:W-:-:S07]  /*30f0*/  LEA R13, R4, R7, 0x18 ;  /* 0x00000007040d7211 */ /* 0x00ffce00078ec0ff */
.L_x_66:
[----:B------:R-:W-:-:S04]  /*3100*/  SHF.R.U32.HI R7, RZ, 0x4, R6 ;  /* 0x00000004ff077819 */ /* 0x000fc80000011606 */
[----:B0---4-:R-:W-:-:S05]  /*3110*/  LEA R11, R7, R2, 0x2 ;  /* 0x00000002070b7211 */ /* 0x011fca00078e10ff */
        /* <DEDUP_REMOVED lines=8> */
.L_x_65:
[----:B------:R-:W-:Y:S05]  /*31a0*/  BSYNC.RECONVERGENT B1 ;  /* 0x0000000000017941 */ /* 0x000fea0003800200 */
.L_x_64:
[----:B------:R-:W-:Y:S04]  /*31b0*/  BSSY.RECONVERGENT B1, `(.L_x_67) ;  /* 0x000000f000017945 */ /* 0x000fe80003800200 */
[----:B------:R-:W-:Y:S05]  /*31c0*/  @P3 BRA `(.L_x_68) ;  /* 0x0000000000343947 */ /* 0x000fea0003800000 */
[----:B------:R-:W-:Y:S02]  /*31d0*/  IADD3 R7, PT, PT, R5, 0x6000, RZ ;  /* 0x0000600005077810 */ /* 0x000fe40007ffe0ff */
[----:B------:R-:W-:Y:S02]  /*31e0*/  MOV R6, R8 ;  /* 0x0000000800067202 */ /* 0x000fe40000000f00 */
[----:B0123--:R-:W-:-:S07]  /*31f0*/  LEA R13, R4, R7, 0x18 ;  /* 0x00000007040d7211 */ /* 0x00ffce00078ec0ff */
.L_x_69:
        /* <DEDUP_REMOVED lines=10> */
.L_x_68:
[----:B------:R-:W-:Y:S05]  /*32a0*/  BSYNC.RECONVERGENT B1 ;  /* 0x0000000000017941 */ /* 0x000fea0003800200 */
.L_x_67:
[----:B------:R-:W-:Y:S01]  /*32b0*/  BSSY.RECONVERGENT B1, `(.L_x_70) ;  /* 0x000000f000017945 */ /* 0x000fe20003800200 */
[----:B0---4-:R-:W-:-:S03]  /*32c0*/  FADD R11, R17, R14 ;  /* 0x0000000e110b7221 */ /* 0x011fc60000000000 */
[----:B------:R-:W-:Y:S05]  /*32d0*/  @P4 BRA `(.L_x_71) ;  /* 0x0000000000304947 */ /* 0x000fea0003800000 */
[----:B------:R-:W-:-:S04]  /*32e0*/  IADD3 R5, PT, PT, R5, 0x6000, RZ ;  /* 0x0000600005057810 */ /* 0x000fc80007ffe0ff */
[----:B-123--:R-:W-:-:S07]  /*32f0*/  LEA R13, R4, R5, 0x18 ;  /* 0x00000005040d7211 */ /* 0x00efce00078ec0ff */
.L_x_72:
[----:B0-----:R-:W-:-:S04]  /*3300*/  SHF.R.U32.HI R5, RZ, 0x4, R8 ;  /* 0x00000004ff057819 */ /* 0x001fc80000011608 */
[----:B------:R-:W-:-:S05]  /*3310*/  LEA R5, R5, R2, 0x2 ;  /* 0x0000000205057211 */ /* 0x000fca00078e10ff */
        /* <DEDUP_REMOVED lines=8> */
.L_x_71:
[----:B------:R-:W-:Y:S05]  /*33a0*/  BSYNC.RECONVERGENT B1 ;  /* 0x0000000000017941 */ /* 0x000fea0003800200 */
.L_x_70:
[----:B------:R-:W4:Y:S01]  /*33b0*/  LDCU UR4, c[0x0][0x364] ;  /* 0x00006c80ff0477ac */ /* 0x000f220008000800 */
[----:B------:R-:W-:Y:S02]  /*33c0*/  MOV R7, R152 ;  /* 0x0000009800077202 */ /* 0x000fe40000000f00 */
[----:B----4-:R-:W-:-:S04]  /*33d0*/  IADD3 R3, PT, PT, R3, UR4, RZ ;  /* 0x0000000403037c10 */ /* 0x010fc8000fffe0ff */
[----:B------:R-:W-:-:S13]  /*33e0*/  ISETP.GE.U32.AND P0, PT, R3, 0x20, PT ;  /* 0x000000200300780c */ /* 0x000fda0003f06070 */
[----:B------:R-:W-:Y:S05]  /*33f0*/  @!P0 BRA `(.L_x_73) ;  /* 0xffffffe000188947 */ /* 0x000fea000383ffff */
.L_x_21:
[----:B------:R-:W-:Y:S05]  /*3400*/  BSYNC.RECONVERGENT B0 ;  /* 0x0000000000007941 */ /* 0x000fea0003800200 */
.L_x_20:
[----:B------:R-:W4:Y:S01]  /*3410*/  LDCU UR4, c[0x0][0x3b4] ;  /* 0x00007680ff0477ac */ /* 0x000f220008000800 */
[----:B------:R-:W-:-:S04]  /*3420*/  IADD3 R10, PT, PT, R10, 0x1, RZ ;  /* 0x000000010a0a7810 */ /* 0x000fc80007ffe0ff */
[----:B----4-:R-:W-:-:S13]  /*3430*/  ISETP.NE.AND P0, PT, R10, UR4, PT ;  /* 0x000000040a007c0c */ /* 0x010fda000bf05270 */
[----:B------:R-:W-:Y:S05]  /*3440*/  @P0 BRA `(.L_x_74) ;  /* 0xffffffcc00c80947 */ /* 0x000fea000383ffff */
.L_x_7:
[----:B------:R-:W4:Y:S01]  /*3450*/  S2R R12, SR_TID.Y ;  /* 0x00000000000c7919 */ /* 0x000f220000002200 */
[----:B------:R-:W-:Y:S01]  /*3460*/  BSSY.RECONVERGENT B0, `(.L_x_75) ;  /* 0x000004a000007945 */ /* 0x000fe20003800200 */
[----:B------:R-:W-:Y:S01]  /*3470*/  BAR.SYNC.DEFER_BLOCKING 0x0 ;  /* 0x0000000000007b1d */ /* 0x000fe20000010000 */
[----:B----4-:R-:W-:-:S13]  /*3480*/  ISETP.GT.U32.AND P0, PT, R12, 0x1f, PT ;  /* 0x0000001f0c00780c */ /* 0x010fda0003f04070 */
[----:B------:R-:W-:Y:S05]  /*3490*/  @P0 BRA `(.L_x_76) ;  /* 0x0000000400180947 */ /* 0x000fea0003800000 */
[C---:B--2---:R-:W-:Y:S01]  /*34a0*/  FMUL R0, R11.reuse, 8388608 ;  /* 0x4b0000000b007820 */ /* 0x044fe20000400000 */
[----:B------:R-:W-:Y:S01]  /*34b0*/  FSETP.GEU.AND P0, PT, R11, 1.175494350822287508e-38, PT ;  /* 0x008000000b00780b */ /* 0x000fe20003f0e000 */
[----:B0-----:R-:W-:Y:S01]  /*34c0*/  HFMA2 R5, -RZ, RZ, 1.5048828125, 33.21875 ;  /* 0x3e055027ff057431 */ /* 0x001fe200000001ff */
[----:B------:R-:W-:Y:S02]  /*34d0*/  MOV R6, R12 ;  /* 0x0000000c00067202 */ /* 0x000fe40000000f00 */
[----:B------:R-:W-:-:S04]  /*34e0*/  FSEL R0, R0, R11, !P0 ;  /* 0x0000000b00007208 */ /* 0x000fc80004000000 */
[----:B------:R-:W-:-:S04]  /*34f0*/  IADD3 R2, PT, PT, R0, -0x3f2aaaab, RZ ;  /* 0xc0d5555500027810 */ /* 0x000fc80007ffe0ff */
[----:B------:R-:W-:-:S04]  /*3500*/  LOP3.LUT R3, R2, 0xff800000, RZ, 0xc0, !PT ;  /* 0xff80000002037812 */ /* 0x000fc800078ec0ff */
[-C--:B------:R-:W-:Y:S02]  /*3510*/  IADD3 R2, PT, PT, R0, -R3.reuse, RZ ;  /* 0x8000000300027210 */ /* 0x080fe40007ffe0ff */
[----:B------:R-:W-:-:S03]  /*3520*/  I2FP.F32.S32 R3, R3 ;  /* 0x0000000300037245 */ /* 0x000fc60000201400 */
[----:B------:R-:W-:Y:S01]  /*3530*/  FADD R4, R2, -1 ;  /* 0xbf80000002047421 */ /* 0x000fe20000000000 */
[----:B------:R-:W-:Y:S02]  /*3540*/  FSEL R2, RZ, -23, P0 ;  /* 0xc1b80000ff027808 */ /* 0x000fe40000000000 */
[----:B------:R-:W-:Y:S01]  /*3550*/  ISETP.GT.U32.AND P0, PT, R0, 0x7f7fffff, PT ;  /* 0x7f7fffff0000780c */ /* 0x000fe20003f04070 */
[C---:B------:R-:W-:Y:S02]  /*3560*/  FFMA R5, R4.reuse, -R5, 0.14084610342979431152 ;  /* 0x3e1039f604057423 */ /* 0x040fe40000000805 */
[----:B------:R-:W-:Y:S01]  /*3570*/  FFMA R2, R3, 1.1920928955078125e-07, R2 ;  /* 0x3400000003027823 */ /* 0x000fe20000000002 */
[----:B------:R-:W-:Y:S02]  /*3580*/  IMAD.MOV.U32 R3, RZ, RZ, 0x7f800000 ;  /* 0x7f800000ff037424 */ /* 0x000fe400078e00ff */
[----:B------:R-:W-:-:S04]  /*3590*/  FFMA R5, R4, R5, -0.12148627638816833496 ;  /* 0xbdf8cdcc04057423 */ /* 0x000fc80000000005 */
[----:B------:R-:W-:-:S04]  /*35a0*/  FFMA R5, R4, R5, 0.13980610668659210205 ;  /* 0x3e0f295504057423 */ /* 0x000fc80000000005 */
[----:B------:R-:W-:-:S04]  /*35b0*/  FFMA R5, R4, R5, -0.16684235632419586182 ;  /* 0xbe2ad8b904057423 */ /* 0x000fc80000000005 */
[----:B------:R-:W-:-:S04]  /*35c0*/  FFMA R5, R4, R5, 0.20012299716472625732 ;  /* 0x3e4ced0b04057423 */ /* 0x000fc80000000005 */
[----:B------:R-:W-:-:S04]  /*35d0*/  FFMA R5, R4, R5, -0.24999669194221496582 ;  /* 0xbe7fff2204057423 */ /* 0x000fc80000000005 */
[----:B------:R-:W-:-:S04]  /*35e0*/  FFMA R5, R4, R5, 0.33333182334899902344 ;  /* 0x3eaaaa7804057423 */ /* 0x000fc80000000005 */
[----:B------:R-:W-:-:S04]  /*35f0*/  FFMA R5, R4, R5, -0.5 ;  /* 0xbf00000004057423 */ /* 0x000fc80000000005 */
[----:B------:R-:W-:-:S04]  /*3600*/  FMUL R5, R4, R5 ;  /* 0x0000000504057220 */ /* 0x000fc80000400000 */
[----:B------:R-:W-:-:S04]  /*3610*/  FFMA R5, R4, R5, R4 ;  /* 0x0000000504057223 */ /* 0x000fc80000000004 */
[----:B------:R-:W-:Y:S01]  /*3620*/  FFMA R2, R2, 0.69314718246459960938, R5 ;  /* 0x3f31721802027823 */ /* 0x000fe20000000005 */
[C---:B------:R-:W-:Y:S01]  /*3630*/  @P0 FFMA R2, R0.reuse, R3, +INF ;  /* 0x7f80000000020423 */ /* 0x040fe20000000003 */
[----:B------:R-:W-:-:S04]  /*3640*/  FSETP.NEU.AND P0, PT, R0, RZ, PT ;  /* 0x000000ff0000720b */ /* 0x000fc80003f0d000 */
[----:B------:R-:W-:-:S05]  /*3650*/  FSEL R3, R2, -INF , P0 ;  /* 0xff80000002037808 */ /* 0x000fca0000000000 */
[----:B------:R-:W-:-:S07]  /*3660*/  FADD R19, R152, R3 ;  /* 0x0000000398137221 */ /* 0x000fce0000000000 */
.L_x_82:
[----:B------:R-:W0:Y:S01]  /*3670*/  S2R R0, SR_TID.X ;  /* 0x0000000000007919 */ /* 0x000e220000002100 */
[----:B------:R-:W-:Y:S01]  /*3680*/  BSSY.RECONVERGENT B1, `(.L_x_77) ;  /* 0x000001f000017945 */ /* 0x000fe20003800200 */
[----:B0-----:R-:W-:-:S13]  /*3690*/  ISETP.GT.U32.AND P0, PT, R0, 0x7f, PT ;  /* 0x0000007f0000780c */ /* 0x001fda0003f04070 */
[----:B----4-:R-:W-:Y:S05]  /*36a0*/  @P0 BRA `(.L_x_78) ;  /* 0x0000000000700947 */ /* 0x010fea0003800000 */
[----:B------:R-:W0:Y:S01]  /*36b0*/  LDC.64 R4, c[0x0][0x380] ;  /* 0x0000e000ff047b82 */ /* 0x000e220000000a00 */
[----:B------:R-:W-:Y:S02]  /*36c0*/  LOP3.LUT R2, R6, 0xffffffe0, RZ, 0xc0, !PT ;  /* 0xffffffe006027812 */ /* 0x000fe400078ec0ff */
[----:B------:R-:W-:Y:S02]  /*36d0*/  LEA R3, R153, R6, 0x5 ;  /* 0x0000000699037211 */ /* 0x000fe400078e28ff */
[----:B------:R-:W-:Y:S02]  /*36e0*/  MOV R7, R0 ;  /* 0x0000000000077202 */ /* 0x000fe40000000f00 */
[----:B------:R-:W-:Y:S02]  /*36f0*/  IADD3 R21, PT, PT, R1, R2, RZ ;  /* 0x0000000201157210 */ /* 0x000fe40007ffe0ff */
[----:B-1-3--:R-:W-:-:S07]  /*3700*/  SHF.L.U32 R16, R3, 0x7, RZ ;  /* 0x0000000703107819 */ /* 0x00afce00000006ff */
.L_x_81:
[----:B------:R-:W-:-:S04]  /*3710*/  SHF.R.U32.HI R2, RZ, 0x4, R7 ;  /* 0x00000004ff027819 */ /* 0x000fc80000011607 */
[----:B------:R-:W-:-:S06]  /*3720*/  LEA R2, R2, R21, 0x2 ;  /* 0x0000001502027211 */ /* 0x000fcc00078e10ff */
[----:B------:R-:W2:Y:S01]  /*3730*/  LDL R2, [R2] ;  /* 0x0000000002027983 */ /* 0x000ea20000100800 */
[----:B------:R-:W1:Y:S01]  /*3740*/  MUFU.RCP R8, R11 ;  /* 0x0000000b00087308 */ /* 0x000e620000001000 */
[----:B------:R-:W-:Y:S01]  /*3750*/  BSSY.RECONVERGENT B2, `(.L_x_79) ;  /* 0x000000a000027945 */ /* 0x000fe20003800200 */
[----:B-1----:R-:W-:-:S04]  /*3760*/  FFMA R3, -R11, R8, 1 ;  /* 0x3f8000000b037423 */ /* 0x002fc80000000108 */
[----:B------:R-:W-:Y:S02]  /*3770*/  FFMA R3, R8, R3, R8 ;  /* 0x0000000308037223 */ /* 0x000fe40000000008 */
[----:B--2---:R-:W1:Y:S02]  /*3780*/  FCHK P0, R2, R11 ;  /* 0x0000000b02007302 */ /* 0x004e640000000000 */
[----:B------:R-:W-:-:S04]  /*3790*/  FFMA R8, R2, R3, RZ ;  /* 0x0000000302087223 */ /* 0x000fc800000000ff */
[----:B------:R-:W-:-:S04]  /*37a0*/  FFMA R9, -R11, R8, R2 ;  /* 0x000000080b097223 */ /* 0x000fc80000000102 */
[----:B------:R-:W-:Y:S01]  /*37b0*/  FFMA R9, R3, R9, R8 ;  /* 0x0000000903097223 */ /* 0x000fe20000000008 */
[----:B-1----:R-:W-:Y:S06]  /*37c0*/  @!P0 BRA `(.L_x_80) ;  /* 0x0000000000088947 */ /* 0x002fec0003800000 */
[----:B------:R-:W-:-:S07]  /*37d0*/  MOV R14, 0x37f0 ;  /* 0x000037f0000e7802 */ /* 0x000fce0000000f00 */
[----:B0-----:R-:W-:Y:S05]  /*37e0*/  CALL.REL.NOINC `($__internal_0_$__cuda_sm3x_div_rn_noftz_f32_slowpath) ;  /* 0x00000000005c7944 */ /* 0x001fea0003c00000 */
.L_x_80:
[----:B------:R-:W-:Y:S05]  /*37f0*/  BSYNC.RECONVERGENT B2 ;  /* 0x0000000000027941 */ /* 0x000fea0003800200 */
.L_x_79:
[----:B------:R-:W1:Y:S01]  /*3800*/  LDCU UR4, c[0x0][0x360] ;  /* 0x00006c00ff0477ac */ /* 0x000e620008000800 */
[----:B------:R-:W-:-:S05]  /*3810*/  IADD3 R3, PT, PT, R16, R7, RZ ;  /* 0x0000000710037210 */ /* 0x000fca0007ffe0ff */
[----:B0-----:R-:W-:-:S05]  /*3820*/  IMAD.WIDE R2, R3, 0x4, R4 ;  /* 0x0000000403027825 */ /* 0x001fca00078e0204 */
[----:B------:R2:W-:Y:S01]  /*3830*/  STG.E desc[UR8][R2.64], R9 ;  /* 0x0000000902007986 */ /* 0x0005e2000c101908 */
[----:B-1----:R-:W-:-:S05]  /*3840*/  VIADD R7, R7, UR4 ;  /* 0x0000000407077c36 */ /* 0x002fca0008000000 */
[----:B------:R-:W-:-:S13]  /*3850*/  ISETP.GE.U32.AND P0, PT, R7, 0x80, PT ;  /* 0x000000800700780c */ /* 0x000fda0003f06070 */
[----:B--2---:R-:W-:Y:S05]  /*3860*/  @!P0 BRA `(.L_x_81) ;  /* 0xfffffffc00a88947 */ /* 0x004fea000383ffff */
.L_x_78:
[----:B------:R-:W-:Y:S05]  /*3870*/  BSYNC.RECONVERGENT B1 ;  /* 0x0000000000017941 */ /* 0x000fea0003800200 */
.L_x_77:
[----:B------:R-:W0:Y:S01]  /*3880*/  LDC.64 R2, c[0x0][0x388] ;  /* 0x0000e200ff027b82 */ /* 0x000e220000000a00 */
[----:B------:R-:W2:Y:S01]  /*3890*/  LDCU UR4, c[0x0][0x364] ;  /* 0x00006c80ff0477ac */ /* 0x000ea20008000800 */
[----:B------:R-:W-:Y:S02]  /*38a0*/  LEA R5, R153, R6, 0x5 ;  /* 0x0000000699057211 */ /* 0x000fe400078e28ff */
[----:B--2---:R-:W-:-:S04]  /*38b0*/  IADD3 R6, PT, PT, R6, UR4, RZ ;  /* 0x0000000406067c10 */ /* 0x004fc8000fffe0ff */
[----:B------:R-:W-:Y:S01]  /*38c0*/  ISETP.GE.U32.AND P0, PT, R6, 0x20, PT ;  /* 0x000000200600780c */ /* 0x000fe20003f06070 */
[----:B0-----:R-:W-:-:S05]  /*38d0*/  IMAD.WIDE.U32 R2, R5, 0x4, R2 ;  /* 0x0000000405027825 */ /* 0x001fca00078e0002 */
[----:B------:R4:W-:Y:S07]  /*38e0*/  STG.E desc[UR8][R2.64], R19 ;  /* 0x0000001302007986 */ /* 0x0009ee000c101908 */
[----:B------:R-:W-:Y:S05]  /*38f0*/  @!P0 BRA `(.L_x_82) ;  /* 0xfffffffc005c8947 */ /* 0x000fea000383ffff */
.L_x_76:
[----:B------:R-:W-:Y:S05]  /*3900*/  BSYNC.RECONVERGENT B0 ;  /* 0x0000000000007941 */ /* 0x000fea0003800200 */
.L_x_75:
[----:B------:R-:W5:Y:S01]  /*3910*/  LDCU UR4, c[0x0][0x3b0] ;  /* 0x00007600ff0477ac */ /* 0x000f620008000800 */
[----:B------:R-:W-:-:S04]  /*3920*/  IADD3 R153, PT, PT, R153, 0x1, RZ ;  /* 0x0000000199997810 */ /* 0x000fc80007ffe0ff */
[----:B-----5:R-:W-:-:S13]  /*3930*/  ISETP.NE.AND P0, PT, R153, UR4, PT ;  /* 0x0000000499007c0c */ /* 0x020fda000bf05270 */
[----:B------:R-:W-:Y:S05]  /*3940*/  @P0 BRA `(.L_x_83) ;  /* 0xffffffc400d00947 */ /* 0x000fea000383ffff */
[----:B------:R-:W-:Y:S05]  /*3950*/  EXIT ;  /* 0x000000000000794d */ /* 0x000fea0003800000 */
        .weak           $__internal_0_$__cuda_sm3x_div_rn_noftz_f32_slowpath
        .type           $__internal_0_$__cuda_sm3x_div_rn_noftz_f32_slowpath,@function
        .size           $__internal_0_$__cuda_sm3x_div_rn_noftz_f32_slowpath,(.L_x_96 - $__internal_0_$__cuda_sm3x_div_rn_noftz_f32_slowpath)
$__internal_0_$__cuda_sm3x_div_rn_noftz_f32_slowpath:
[----:B------:R-:W-:Y:S01]  /*3960*/  SHF.R.U32.HI R8, RZ, 0x17, R11 ;  /* 0x00000017ff087819 */ /* 0x000fe2000001160b */
[----:B------:R-:W-:Y:S01]  /*3970*/  BSSY.RECONVERGENT B3, `(.L_x_84) ;  /* 0x0000064000037945 */ /* 0x000fe20003800200 */
[----:B------:R-:W-:Y:S02]  /*3980*/  SHF.R.U32.HI R3, RZ, 0x17, R2 ;  /* 0x00000017ff037819 */ /* 0x000fe40000011602 */
[----:B------:R-:W-:Y:S02]  /*3990*/  LOP3.LUT R23, R8, 0xff, RZ, 0xc0, !PT ;  /* 0x000000ff08177812 */ /* 0x000fe400078ec0ff */
[----:B------:R-:W-:Y:S02]  /*39a0*/  LOP3.LUT R17, R3, 0xff, RZ, 0xc0, !PT ;  /* 0x000000ff03117812 */ /* 0x000fe400078ec0ff */
[----:B------:R-:W-:Y:S02]  /*39b0*/  IADD3 R13, PT, PT, R23, -0x1, RZ ;  /* 0xffffffff170d7810 */ /* 0x000fe40007ffe0ff */
[----:B------:R-:W-:-:S02]  /*39c0*/  IADD3 R10, PT, PT, R17, -0x1, RZ ;  /* 0xffffffff110a7810 */ /* 0x000fc40007ffe0ff */
[----:B------:R-:W-:Y:S02]  /*39d0*/  ISETP.GT.U32.AND P0, PT, R13, 0xfd, PT ;  /* 0x000000fd0d00780c */ /* 0x000fe40003f04070 */
[----:B------:R-:W-:Y:S02]  /*39e0*/  MOV R3, R2 ;  /* 0x0000000200037202 */ /* 0x000fe40000000f00 */
[----:B------:R-:W-:Y:S02]  /*39f0*/  ISETP.GT.U32.OR P0, PT, R10, 0xfd, P0 ;  /* 0x000000fd0a00780c */ /* 0x000fe40000704470 */
[----:B------:R-:W-:-:S11]  /*3a00*/  MOV R8, R11 ;  /* 0x0000000b00087202 */ /* 0x000fd60000000f00 */
[----:B------:R-:W-:Y:S01]  /*3a10*/  @!P0 IMAD.MOV.U32 R9, RZ, RZ, RZ ;  /* 0x000000ffff098224 */ /* 0x000fe200078e00ff */
[----:B------:R-:W-:Y:S06]  /*3a20*/  @!P0 BRA `(.L_x_85) ;  /* 0x00000000005c8947 */ /* 0x000fec0003800000 */
[----:B------:R-:W-:Y:S02]  /*3a30*/  FSETP.GTU.FTZ.AND P1, PT, |R11|, +INF , PT ;  /* 0x7f8000000b00780b */ /* 0x000fe40003f3c200 */
[----:B------:R-:W-:-:S04]  /*3a40*/  FSETP.GTU.FTZ.AND P0, PT, |R2|, +INF , PT ;  /* 0x7f8000000200780b */ /* 0x000fc80003f1c200 */
[----:B------:R-:W-:-:S13]  /*3a50*/  PLOP3.LUT P0, PT, P0, P1, PT, 0xf8, 0x8f ;  /* 0x00000000008f781c */ /* 0x000fda0000703f70 */
[----:B------:R-:W-:Y:S05]  /*3a60*/  @P0 BRA `(.L_x_86) ;  /* 0x00000004004c0947 */ /* 0x000fea0003800000 */
[----:B------:R-:W-:-:S13]  /*3a70*/  LOP3.LUT P0, RZ, R8, 0x7fffffff, R3, 0xc8, !PT ;  /* 0x7fffffff08ff7812 */ /* 0x000fda000780c803 */
[----:B------:R-:W-:Y:S05]  /*3a80*/  @!P0 BRA `(.L_x_87) ;  /* 0x00000004003c8947 */ /* 0x000fea0003800000 */
[C---:B------:R-:W-:Y:S02]  /*3a90*/  FSETP.NEU.FTZ.AND P0, PT, |R2|.reuse, +INF , PT ;  /* 0x7f8000000200780b */ /* 0x040fe40003f1d200 */
[----:B------:R-:W-:Y:S02]  /*3aa0*/  FSETP.NEU.FTZ.AND P2, PT, |R11|, +INF , PT ;  /* 0x7f8000000b00780b */ /* 0x000fe40003f5d200 */
[----:B------:R-:W-:-:S11]  /*3ab0*/  FSETP.NEU.FTZ.AND P1, PT, |R2|, +INF , PT ;  /* 0x7f8000000200780b */ /* 0x000fd60003f3d200 */
[----:B------:R-:W-:Y:S05]  /*3ac0*/  @!P2 BRA !P0, `(.L_x_87) ;  /* 0x00000004002ca947 */ /* 0x000fea0004000000 */
[----:B------:R-:W-:-:S04]  /*3ad0*/  LOP3.LUT P0, RZ, R3, 0x7fffffff, RZ, 0xc0, !PT ;  /* 0x7fffffff03ff7812 */ /* 0x000fc8000780c0ff */
[----:B------:R-:W-:-:S13]  /*3ae0*/  PLOP3.LUT P0, PT, P2, P0, PT, 0x2f, 0xf2 ;  /* 0x0000000000f2781c */ /* 0x000fda0001700577 */
[----:B------:R-:W-:Y:S05]  /*3af0*/  @P0 BRA `(.L_x_88) ;  /* 0x0000000400180947 */ /* 0x000fea0003800000 */
[----:B------:R-:W-:-:S04]  /*3b00*/  LOP3.LUT P0, RZ, R8, 0x7fffffff, RZ, 0xc0, !PT ;  /* 0x7fffffff08ff7812 */ /* 0x000fc8000780c0ff */
[----:B------:R-:W-:-:S13]  /*3b10*/  PLOP3.LUT P0, PT, P1, P0, PT, 0x2f, 0xf2 ;  /* 0x0000000000f2781c */ /* 0x000fda0000f00577 */
[----:B------:R-:W-:Y:S05]  /*3b20*/  @P0 BRA `(.L_x_89) ;  /* 0x0000000400000947 */ /* 0x000fea0003800000 */
[----:B------:R-:W-:Y:S02]  /*3b30*/  ISETP.GE.AND P0, PT, R10, RZ, PT ;  /* 0x000000ff0a00720c */ /* 0x000fe40003f06270 */
[----:B------:R-:W-:-:S11]  /*3b40*/  ISETP.GE.AND P1, PT, R13, RZ, PT ;  /* 0x000000ff0d00720c */ /* 0x000fd60003f26270 */
[----:B------:R-:W-:Y:S01]  /*3b50*/  @P0 MOV R9, RZ ;  /* 0x000000ff00090202 */ /* 0x000fe20000000f00 */
[----:B------:R-:W-:Y:S01]  /*3b60*/  @!P0 FFMA R3, R2, 1.84467440737095516160e+19, RZ ;  /* 0x5f80000002038823 */ /* 0x000fe200000000ff */
[----:B------:R-:W-:Y:S01]  /*3b70*/  @!P0 MOV R9, 0xffffffc0 ;  /* 0xffffffc000098802 */ /* 0x000fe20000000f00 */
[----:B------:R-:W-:-:S03]  /*3b80*/  @!P1 FFMA R8, R11, 1.84467440737095516160e+19, RZ ;  /* 0x5f8000000b089823 */ /* 0x000fc600000000ff */
[----:B------:R-:W-:-:S07]  /*3b90*/  @!P1 IADD3 R9, PT, PT, R9, 0x40, RZ ;  /* 0x0000004009099810 */ /* 0x000fce0007ffe0ff */
.L_x_85:
[----:B------:R-:W-:Y:S01]  /*3ba0*/  LEA R13, R23, 0xc0800000, 0x17 ;  /* 0xc0800000170d7811 */ /* 0x000fe200078eb8ff */
[----:B------:R-:W-:Y:S03]  /*3bb0*/  BSSY.RECONVERGENT B4, `(.L_x_90) ;  /* 0x0000036000047945 */ /* 0x000fe60003800200 */
[----:B------:R-:W-:Y:S02]  /*3bc0*/  IADD3 R13, PT, PT, -R13, R8, RZ ;  /* 0x000000080d0d7210 */ /* 0x000fe40007ffe1ff */
[----:B------:R-:W-:Y:S02]  /*3bd0*/  IADD3 R8, PT, PT, R17, -0x7f, RZ ;  /* 0xffffff8111087810 */ /* 0x000fe40007ffe0ff */
[----:B------:R-:W0:Y:S01]  /*3be0*/  MUFU.RCP R10, R13 ;  /* 0x0000000d000a7308 */ /* 0x000e220000001000 */
[----:B------:R-:W-:Y:S02]  /*3bf0*/  FADD.FTZ R15, -R13, -RZ ;  /* 0x800000ff0d0f7221 */ /* 0x000fe40000010100 */
[C---:B------:R-:W-:Y:S01]  /*3c00*/  IMAD R2, R8.reuse, -0x800000, R3 ;  /* 0xff80000008027824 */ /* 0x040fe200078e0203 */
[----:B------:R-:W-:-:S04]  /*3c10*/  IADD3 R8, PT, PT, R8, 0x7f, -R23 ;  /* 0x0000007f08087810 */ /* 0x000fc80007ffe817 */
[----:B------:R-:W-:Y:S01]  /*3c20*/  IADD3 R8, PT, PT, R8, R9, RZ ;  /* 0x0000000908087210 */ /* 0x000fe20007ffe0ff */
[----:B0-----:R-:W-:-:S04]  /*3c30*/  FFMA R17, R10, R15, 1 ;  /* 0x3f8000000a117423 */ /* 0x001fc8000000000f */
[----:B------:R-:W-:-:S04]  /*3c40*/  FFMA R18, R10, R17, R10 ;  /* 0x000000110a127223 */ /* 0x000fc8000000000a */
[----:B------:R-:W-:-:S04]  /*3c50*/  FFMA R3, R2, R18, RZ ;  /* 0x0000001202037223 */ /* 0x000fc800000000ff */
[----:B------:R-:W-:-:S04]  /*3c60*/  FFMA R10, R15, R3, R2 ;  /* 0x000000030f0a7223 */ /* 0x000fc80000000002 */
[----:B------:R-:W-:-:S04]  /*3c70*/  FFMA R17, R18, R10, R3 ;  /* 0x0000000a12117223 */ /* 0x000fc80000000003 */
[----:B------:R-:W-:-:S04]  /*3c80*/  FFMA R10, R15, R17, R2 ;  /* 0x000000110f0a7223 */ /* 0x000fc80000000002 */
[----:B------:R-:W-:-:S05]  /*3c90*/  FFMA R3, R18, R10, R17 ;  /* 0x0000000a12037223 */ /* 0x000fca0000000011 */
[----:B------:R-:W-:-:S04]  /*3ca0*/  SHF.R.U32.HI R2, RZ, 0x17, R3 ;  /* 0x00000017ff027819 */ /* 0x000fc80000011603 */
[----:B------:R-:W-:-:S04]  /*3cb0*/  LOP3.LUT R2, R2, 0xff, RZ, 0xc0, !PT ;  /* 0x000000ff02027812 */ /* 0x000fc800078ec0ff */
[----:B------:R-:W-:-:S05]  /*3cc0*/  IADD3 R15, PT, PT, R2, R8, RZ ;  /* 0x00000008020f7210 */ /* 0x000fca0007ffe0ff */
[----:B------:R-:W-:-:S05]  /*3cd0*/  VIADD R2, R15, 0xffffffff ;  /* 0xffffffff0f027836 */ /* 0x000fca0000000000 */
[----:B------:R-:W-:-:S13]  /*3ce0*/  ISETP.GE.U32.AND P0, PT, R2, 0xfe, PT ;  /* 0x000000fe0200780c */ /* 0x000fda0003f06070 */
[----:B------:R-:W-:Y:S05]  /*3cf0*/  @!P0 BRA `(.L_x_91) ;  /* 0x0000000000808947 */ /* 0x000fea0003800000 */
[----:B------:R-:W-:-:S13]  /*3d00*/  ISETP.GT.AND P0, PT, R15, 0xfe, PT ;  /* 0x000000fe0f00780c */ /* 0x000fda0003f04270 */
[----:B------:R-:W-:Y:S05]  /*3d10*/  @P0 BRA `(.L_x_92) ;  /* 0x00000000006c0947 */ /* 0x000fea0003800000 */
[----:B------:R-:W-:-:S13]  /*3d20*/  ISETP.GE.AND P0, PT, R15, 0x1, PT ;  /* 0x000000010f00780c */ /* 0x000fda0003f06270 */
[----:B------:R-:W-:Y:S05]  /*3d30*/  @P0 BRA `(.L_x_93) ;  /* 0x0000000000740947 */ /* 0x000fea0003800000 */
[----:B------:R-:W-:Y:S02]  /*3d40*/  ISETP.GE.AND P0, PT, R15, -0x18, PT ;  /* 0xffffffe80f00780c */ /* 0x000fe40003f06270 */
[----:B------:R-:W-:-:S11]  /*3d50*/  LOP3.LUT R3, R3, 0x80000000, RZ, 0xc0, !PT ;  /* 0x8000000003037812 */ /* 0x000fd600078ec0ff */
[----:B------:R-:W-:Y:S05]  /*3d60*/  @!P0 BRA `(.L_x_93) ;  /* 0x0000000000688947 */ /* 0x000fea0003800000 */
[CCC-:B------:R-:W-:Y:S01]  /*3d70*/  FFMA.RZ R2, R18.reuse, R10.reuse, R17.reuse ;  /* 0x0000000a12027223 */ /* 0x1c0fe2000000c011 */
[C---:B------:R-:W-:Y:S01]  /*3d80*/  IADD3 R13, PT, PT, R15.reuse, 0x20, RZ ;  /* 0x000000200f0d7810 */ /* 0x040fe20007ffe0ff */
[-CC-:B------:R-:W-:Y:S01]  /*3d90*/  FFMA.RM R9, R18, R10.reuse, R17.reuse ;  /* 0x0000000a12097223 */ /* 0x180fe20000004011 */
[C---:B------:R-:W-:Y:S02]  /*3da0*/  ISETP.NE.AND P2, PT, R15.reuse, RZ, PT ;  /* 0x000000ff0f00720c */ /* 0x040fe40003f45270 */
[----:B------:R-:W-:Y:S01]  /*3db0*/  LOP3.LUT R8, R2, 0x7fffff, RZ, 0xc0, !PT ;  /* 0x007fffff02087812 */ /* 0x000fe200078ec0ff */
[----:B------:R-:W-:Y:S01]  /*3dc0*/  FFMA.RP R2, R18, R10, R17 ;  /* 0x0000000a12027223 */ /* 0x000fe20000008011 */
[C---:B------:R-:W-:Y:S02]  /*3dd0*/  ISETP.NE.AND P1, PT, R15.reuse, RZ, PT ;  /* 0x000000ff0f00720c */ /* 0x040fe40003f25270 */
[----:B------:R-:W-:Y:S02]  /*3de0*/  LOP3.LUT R8, R8, 0x800000, RZ, 0xfc, !PT ;  /* 0x0080000008087812 */ /* 0x000fe400078efcff */
[----:B------:R-:W-:-:S02]  /*3df0*/  IADD3 R10, PT, PT, -R15, RZ, RZ ;  /* 0x000000ff0f0a7210 */ /* 0x000fc40007ffe1ff */
[----:B------:R-:W-:Y:S02]  /*3e00*/  SHF.L.U32 R13, R8, R13, RZ ;  /* 0x0000000d080d7219 */ /* 0x000fe400000006ff */
[----:B------:R-:W-:Y:S02]  /*3e10*/  FSETP.NEU.FTZ.AND P0, PT, R2, R9, PT ;  /* 0x000000090200720b */ /* 0x000fe40003f1d000 */
[----:B------:R-:W-:Y:S02]  /*3e20*/  SEL R9, R10, RZ, P2 ;  /* 0x000000ff0a097207 */ /* 0x000fe40001000000 */
[----:B------:R-:W-:Y:S02]  /*3e30*/  ISETP.NE.AND P1, PT, R13, RZ, P1 ;  /* 0x000000ff0d00720c */ /* 0x000fe40000f25270 */
[----:B------:R-:W-:Y:S02]  /*3e40*/  SHF.R.U32.HI R9, RZ, R9, R8 ;  /* 0x00000009ff097219 */ /* 0x000fe40000011608 */
[----:B------:R-:W-:-:S02]  /*3e50*/  PLOP3.LUT P0, PT, P0, P1, PT, 0xf8, 0x8f ;  /* 0x00000000008f781c */ /* 0x000fc40000703f70 */
[----:B------:R-:W-:Y:S02]  /*3e60*/  SHF.R.U32.HI R13, RZ, 0x1, R9 ;  /* 0x00000001ff0d7819 */ /* 0x000fe40000011609 */
[----:B------:R-:W-:-:S04]  /*3e70*/  SEL R2, RZ, 0x1, !P0 ;  /* 0x00000001ff027807 */ /* 0x000fc80004000000 */
[----:B------:R-:W-:-:S04]  /*3e80*/  LOP3.LUT R2, R2, 0x1, R13, 0xf8, !PT ;  /* 0x0000000102027812 */ /* 0x000fc800078ef80d */
[----:B------:R-:W-:-:S04]  /*3e90*/  LOP3.LUT R2, R2, R9, RZ, 0xc0, !PT ;  /* 0x0000000902027212 */ /* 0x000fc800078ec0ff */
[----:B------:R-:W-:-:S04]  /*3ea0*/  IADD3 R2, PT, PT, R13, R2, RZ ;  /* 0x000000020d027210 */ /* 0x000fc80007ffe0ff */
[----:B------:R-:W-:Y:S01]  /*3eb0*/  LOP3.LUT R3, R2, R3, RZ, 0xfc, !PT ;  /* 0x0000000302037212 */ /* 0x000fe200078efcff */
[----:B------:R-:W-:Y:S06]  /*3ec0*/  BRA `(.L_x_93) ;  /* 0x0000000000107947 */ /* 0x000fec0003800000 */
.L_x_92:
[----:B------:R-:W-:-:S04]  /*3ed0*/  LOP3.LUT R3, R3, 0x80000000, RZ, 0xc0, !PT ;  /* 0x8000000003037812 */ /* 0x000fc800078ec0ff */
[----:B------:R-:W-:Y:S01]  /*3ee0*/  LOP3.LUT R3, R3, 0x7f800000, RZ, 0xfc, !PT ;  /* 0x7f80000003037812 */ /* 0x000fe200078efcff */
[----:B------:R-:W-:Y:S06]  /*3ef0*/  BRA `(.L_x_93) ;  /* 0x0000000000047947 */ /* 0x000fec0003800000 */
.L_x_91:
[----:B------:R-:W-:-:S07]  /*3f00*/  LEA R3, R8, R3, 0x17 ;  /* 0x0000000308037211 */ /* 0x000fce00078eb8ff */
.L_x_93:
[----:B------:R-:W-:Y:S05]  /*3f10*/  BSYNC.RECONVERGENT B4 ;  /* 0x0000000000047941 */ /* 0x000fea0003800200 */
.L_x_90:
[----:B------:R-:W-:Y:S05]  /*3f20*/  BRA `(.L_x_94) ;  /* 0x0000000000207947 */ /* 0x000fea0003800000 */
.L_x_89:
[----:B------:R-:W-:-:S04]  /*3f30*/  LOP3.LUT R3, R8, 0x80000000, R3, 0x48, !PT ;  /* 0x8000000008037812 */ /* 0x000fc800078e4803 */
[----:B------:R-:W-:Y:S01]  /*3f40*/  LOP3.LUT R3, R3, 0x7f800000, RZ, 0xfc, !PT ;  /* 0x7f80000003037812 */ /* 0x000fe200078efcff */
[----:B------:R-:W-:Y:S06]  /*3f50*/  BRA `(.L_x_94) ;  /* 0x0000000000147947 */ /* 0x000fec0003800000 */
.L_x_88:
[----:B------:R-:W-:Y:S01]  /*3f60*/  LOP3.LUT R3, R8, 0x80000000, R3, 0x48, !PT ;  /* 0x8000000008037812 */ /* 0x000fe200078e4803 */
[----:B------:R-:W-:Y:S06]  /*3f70*/  BRA `(.L_x_94) ;  /* 0x00000000000c7947 */ /* 0x000fec0003800000 */
.L_x_87:
[----:B------:R-:W0:Y:S01]  /*3f80*/  MUFU.RSQ R3, -QNAN ;  /* 0xffc0000000037908 */ /* 0x000e220000001400 */
[----:B------:R-:W-:Y:S05]  /*3f90*/  BRA `(.L_x_94) ;  /* 0x0000000000047947 */ /* 0x000fea0003800000 */
.L_x_86:
[----:B------:R-:W-:-:S07]  /*3fa0*/  FADD.FTZ R3, R2, R11 ;  /* 0x0000000b02037221 */ /* 0x000fce0000010000 */
.L_x_94:
[----:B------:R-:W-:Y:S05]  /*3fb0*/  BSYNC.RECONVERGENT B3 ;  /* 0x0000000000037941 */ /* 0x000fea0003800200 */
.L_x_84:
[----:B0-----:R-:W-:Y:S01]  /*3fc0*/  MOV R9, R3 ;  /* 0x0000000300097202 */ /* 0x001fe20000000f00 */
[----:B------:R-:W-:Y:S01]  /*3fd0*/  HFMA2 R3, -RZ, RZ, 0, 0 ;  /* 0x00000000ff037431 */ /* 0x000fe200000001ff */
[----:B------:R-:W-:-:S04]  /*3fe0*/  MOV R2, R14 ;  /* 0x0000000e00027202 */ /* 0x000fc80000000f00 */
[----:B------:R-:W-:Y:S05]  /*3ff0*/  RET.REL.NODEC R2 `(flash_attention_k) ;  /* 0xffffffc002007950 */ /* 0x000fea0003c3ffff */
.L_x_95:
[----:B------:R-:W-:-:S00]  /*4000*/  BRA `(.L_x_95) ;  /* 0xfffffffc00fc7947 */ /* 0x000fc0000383ffff */
[----:B------:R-:W-:-:S00]  /*4010*/  NOP ;  /* 0x0000000000007918 */ /* 0x000fc00000000000 */
        /* <DEDUP_REMOVED lines=14> */
.L_x_96:


//--------------------- .nv.shared.flash_attention_k --------------------------
	.section	.nv.shared.flash_attention_k,"aw",@nobits
	.sectionflags	@""
	.align	4
.nv.shared.flash_attention_k:
	.zero		35840


//--------------------- .nv.shared.reserved.0     --------------------------
	.section	.nv.shared.reserved.0,"aw",@nobits
	.weak		__nv_reservedSMEM_offset_0_alias
	.size		__nv_reservedSMEM_offset_0_alias, 0, 64
	.other		__nv_reservedSMEM_offset_0_alias,@"STO_CUDA_RESERVED_SHARED STV_DEFAULT"
__nv_reservedSMEM_offset_0_alias:
	.zero		0
	.zero		64


//--------------------- .nv.constant0.flash_attention_k --------------------------
	.section	.nv.constant0.flash_attention_k,"a",@progbits
	.sectionflags	@""
	.align	4
.nv.constant0.flash_attention_k:
	.zero		952


//--------------------- SYMBOLS --------------------------

	.type		.nv.reservedSmem.offset0,@object
	.size		.nv.reservedSmem.offset0,0x4
	.type		.nv.reservedSmem.cap,@object
	.size		.nv.reservedSmem.cap,0x4
